//
// Generated by NVIDIA NVVM Compiler
//
// Compiler Build ID: CL-36424714
// Cuda compilation tools, release 13.0, V13.0.88
// Based on NVVM 20.0.0
//

.version 9.0
.target sm_100
.address_size 64

	// .globl	_Z13Find_TrianglePiS_S_iiiiS_i
.extern .func  (.param .b32 func_retval0) vprintf
(
	.param .b64 vprintf_param_0,
	.param .b64 vprintf_param_1
)
;
.global .align 1 .b8 $str[33] = {10, 112, 97, 114, 116, 32, 58, 32, 37, 100, 44, 32, 115, 114, 99, 32, 58, 32, 37, 100, 32, 44, 32, 100, 115, 116, 32, 58, 32, 37, 100, 32};

.visible .entry _Z13Find_TrianglePiS_S_iiiiS_i(
	.param .u64 .ptr .align 1 _Z13Find_TrianglePiS_S_iiiiS_i_param_0,
	.param .u64 .ptr .align 1 _Z13Find_TrianglePiS_S_iiiiS_i_param_1,
	.param .u64 .ptr .align 1 _Z13Find_TrianglePiS_S_iiiiS_i_param_2,
	.param .u32 _Z13Find_TrianglePiS_S_iiiiS_i_param_3,
	.param .u32 _Z13Find_TrianglePiS_S_iiiiS_i_param_4,
	.param .u32 _Z13Find_TrianglePiS_S_iiiiS_i_param_5,
	.param .u32 _Z13Find_TrianglePiS_S_iiiiS_i_param_6,
	.param .u64 .ptr .align 1 _Z13Find_TrianglePiS_S_iiiiS_i_param_7,
	.param .u32 _Z13Find_TrianglePiS_S_iiiiS_i_param_8
)
{
	.local .align 8 .b8 	__local_depot0[16];
	.reg .b64 	%SP;
	.reg .b64 	%SPL;
	.reg .pred 	%p<72>;
	.reg .b32 	%r<260>;
	.reg .b64 	%rd<51>;

	mov.u64 	%SPL, __local_depot0;
	cvta.local.u64 	%SP, %SPL;
	ld.param.u64 	%rd7, [_Z13Find_TrianglePiS_S_iiiiS_i_param_0];
	ld.param.u64 	%rd8, [_Z13Find_TrianglePiS_S_iiiiS_i_param_1];
	ld.param.u64 	%rd9, [_Z13Find_TrianglePiS_S_iiiiS_i_param_2];
	ld.param.u32 	%r87, [_Z13Find_TrianglePiS_S_iiiiS_i_param_3];
	ld.param.u64 	%rd10, [_Z13Find_TrianglePiS_S_iiiiS_i_param_7];
	cvta.to.global.u64 	%rd1, %rd10;
	cvta.to.global.u64 	%rd2, %rd7;
	cvta.to.global.u64 	%rd3, %rd9;
	cvta.to.global.u64 	%rd4, %rd8;
	mov.u32 	%r90, %tid.x;
	mov.u32 	%r91, %ctaid.x;
	mov.u32 	%r92, %ntid.x;
	mad.lo.s32 	%r1, %r91, %r92, %r90;
	setp.le.s32 	%p1, %r87, %r1;
	@%p1 bra 	$L__BB0_45;
	mul.wide.s32 	%rd11, %r1, 4;
	add.s64 	%rd5, %rd4, %rd11;
	ld.global.u32 	%r222, [%rd5];
	ld.global.u32 	%r93, [%rd5+4];
	setp.ge.s32 	%p2, %r222, %r93;
	@%p2 bra 	$L__BB0_45;
	ld.param.u32 	%r217, [_Z13Find_TrianglePiS_S_iiiiS_i_param_4];
	sub.s32 	%r3, %r87, %r1;
	setp.lt.s32 	%p3, %r87, %r217;
	@%p3 bra 	$L__BB0_3;
	bra.uni 	$L__BB0_31;
$L__BB0_3:
	ld.param.u32 	%r218, [_Z13Find_TrianglePiS_S_iiiiS_i_param_4];
	sub.s32 	%r110, %r218, %r87;
	and.b32  	%r4, %r110, 15;
	and.b32  	%r5, %r110, 7;
	and.b32  	%r6, %r110, 3;
	and.b32  	%r111, %r110, -16;
	neg.s32 	%r7, %r111;
	add.s64 	%rd29, %rd3, %rd11;
	add.u64 	%rd32, %SP, 0;
	mov.u64 	%rd34, $str;
$L__BB0_4:
	ld.param.u32 	%r221, [_Z13Find_TrianglePiS_S_iiiiS_i_param_8];
	setp.lt.s32 	%p18, %r3, 2;
	ld.global.u32 	%r112, [%rd29];
	mul.wide.s32 	%rd30, %r222, 4;
	add.s64 	%rd31, %rd2, %rd30;
	ld.global.u32 	%r9, [%rd31];
	cvta.to.local.u64 	%rd33, %rd32;
	st.local.v2.u32 	[%rd33], {%r221, %r112};
	st.local.u32 	[%rd33+8], %r9;
	cvta.global.u64 	%rd35, %rd34;
	{ // callseq 1, 0
	.param .b64 param0;
	st.param.b64 	[param0], %rd35;
	.param .b64 param1;
	st.param.b64 	[param1], %rd32;
	.param .b32 retval0;
	call.uni (retval0), 
	vprintf, 
	(
	param0, 
	param1
	);
	ld.param.b32 	%r113, [retval0];
	} // callseq 1
	ld.global.u32 	%r244, [%rd5];
	ld.global.u32 	%r11, [%rd5+4];
	@%p18 bra 	$L__BB0_9;
	mov.u32 	%r226, %r87;
	mov.u32 	%r224, %r1;
$L__BB0_6:
	add.s32 	%r115, %r226, %r224;
	shr.u32 	%r116, %r115, 31;
	add.s32 	%r117, %r115, %r116;
	shr.s32 	%r239, %r117, 1;
	mul.wide.s32 	%rd36, %r239, 4;
	add.s64 	%rd37, %rd3, %rd36;
	ld.global.u32 	%r15, [%rd37];
	setp.lt.s32 	%p19, %r15, %r9;
	mov.u32 	%r225, %r239;
	@%p19 bra 	$L__BB0_8;
	setp.le.s32 	%p20, %r15, %r9;
	mov.u32 	%r225, %r224;
	mov.u32 	%r226, %r239;
	@%p20 bra 	$L__BB0_22;
$L__BB0_8:
	sub.s32 	%r118, %r226, %r225;
	setp.gt.s32 	%p21, %r118, 1;
	mov.u32 	%r224, %r225;
	@%p21 bra 	$L__BB0_6;
$L__BB0_9:
	ld.param.u32 	%r219, [_Z13Find_TrianglePiS_S_iiiiS_i_param_4];
	sub.s32 	%r121, %r87, %r219;
	setp.gt.u32 	%p22, %r121, -16;
	mov.b32 	%r239, 0;
	mov.u32 	%r231, %r87;
	@%p22 bra 	$L__BB0_12;
	mov.b32 	%r239, 0;
	mov.u32 	%r227, %r7;
	mov.u32 	%r231, %r87;
$L__BB0_11:
	.pragma "nounroll";
	mul.wide.s32 	%rd38, %r231, 4;
	add.s64 	%rd39, %rd3, %rd38;
	ld.global.u32 	%r123, [%rd39];
	setp.eq.s32 	%p23, %r123, %r9;
	selp.b32 	%r124, %r231, %r239, %p23;
	ld.global.u32 	%r125, [%rd39+4];
	setp.eq.s32 	%p24, %r125, %r9;
	add.s32 	%r126, %r231, 1;
	selp.b32 	%r127, %r126, %r124, %p24;
	ld.global.u32 	%r128, [%rd39+8];
	setp.eq.s32 	%p25, %r128, %r9;
	add.s32 	%r129, %r231, 2;
	selp.b32 	%r130, %r129, %r127, %p25;
	ld.global.u32 	%r131, [%rd39+12];
	setp.eq.s32 	%p26, %r131, %r9;
	add.s32 	%r132, %r231, 3;
	selp.b32 	%r133, %r132, %r130, %p26;
	ld.global.u32 	%r134, [%rd39+16];
	setp.eq.s32 	%p27, %r134, %r9;
	add.s32 	%r135, %r231, 4;
	selp.b32 	%r136, %r135, %r133, %p27;
	ld.global.u32 	%r137, [%rd39+20];
	setp.eq.s32 	%p28, %r137, %r9;
	add.s32 	%r138, %r231, 5;
	selp.b32 	%r139, %r138, %r136, %p28;
	ld.global.u32 	%r140, [%rd39+24];
	setp.eq.s32 	%p29, %r140, %r9;
	add.s32 	%r141, %r231, 6;
	selp.b32 	%r142, %r141, %r139, %p29;
	ld.global.u32 	%r143, [%rd39+28];
	setp.eq.s32 	%p30, %r143, %r9;
	add.s32 	%r144, %r231, 7;
	selp.b32 	%r145, %r144, %r142, %p30;
	ld.global.u32 	%r146, [%rd39+32];
	setp.eq.s32 	%p31, %r146, %r9;
	add.s32 	%r147, %r231, 8;
	selp.b32 	%r148, %r147, %r145, %p31;
	ld.global.u32 	%r149, [%rd39+36];
	setp.eq.s32 	%p32, %r149, %r9;
	add.s32 	%r150, %r231, 9;
	selp.b32 	%r151, %r150, %r148, %p32;
	ld.global.u32 	%r152, [%rd39+40];
	setp.eq.s32 	%p33, %r152, %r9;
	add.s32 	%r153, %r231, 10;
	selp.b32 	%r154, %r153, %r151, %p33;
	ld.global.u32 	%r155, [%rd39+44];
	setp.eq.s32 	%p34, %r155, %r9;
	add.s32 	%r156, %r231, 11;
	selp.b32 	%r157, %r156, %r154, %p34;
	ld.global.u32 	%r158, [%rd39+48];
	setp.eq.s32 	%p35, %r158, %r9;
	add.s32 	%r159, %r231, 12;
	selp.b32 	%r160, %r159, %r157, %p35;
	ld.global.u32 	%r161, [%rd39+52];
	setp.eq.s32 	%p36, %r161, %r9;
	add.s32 	%r162, %r231, 13;
	selp.b32 	%r163, %r162, %r160, %p36;
	ld.global.u32 	%r164, [%rd39+56];
	setp.eq.s32 	%p37, %r164, %r9;
	add.s32 	%r165, %r231, 14;
	selp.b32 	%r166, %r165, %r163, %p37;
	ld.global.u32 	%r167, [%rd39+60];
	setp.eq.s32 	%p38, %r167, %r9;
	add.s32 	%r168, %r231, 15;
	selp.b32 	%r239, %r168, %r166, %p38;
	add.s32 	%r231, %r231, 16;
	add.s32 	%r227, %r227, 16;
	setp.ne.s32 	%p39, %r227, 0;
	@%p39 bra 	$L__BB0_11;
$L__BB0_12:
	setp.eq.s32 	%p40, %r4, 0;
	@%p40 bra 	$L__BB0_22;
	add.s32 	%r170, %r4, -1;
	setp.lt.u32 	%p41, %r170, 7;
	@%p41 bra 	$L__BB0_15;
	mul.wide.s32 	%rd40, %r231, 4;
	add.s64 	%rd41, %rd3, %rd40;
	ld.global.u32 	%r171, [%rd41];
	setp.eq.s32 	%p42, %r171, %r9;
	selp.b32 	%r172, %r231, %r239, %p42;
	add.s32 	%r173, %r231, 1;
	ld.global.u32 	%r174, [%rd41+4];
	setp.eq.s32 	%p43, %r174, %r9;
	selp.b32 	%r175, %r173, %r172, %p43;
	add.s32 	%r176, %r231, 2;
	ld.global.u32 	%r177, [%rd41+8];
	setp.eq.s32 	%p44, %r177, %r9;
	selp.b32 	%r178, %r176, %r175, %p44;
	add.s32 	%r179, %r231, 3;
	ld.global.u32 	%r180, [%rd41+12];
	setp.eq.s32 	%p45, %r180, %r9;
	selp.b32 	%r181, %r179, %r178, %p45;
	add.s32 	%r182, %r231, 4;
	ld.global.u32 	%r183, [%rd41+16];
	setp.eq.s32 	%p46, %r183, %r9;
	selp.b32 	%r184, %r182, %r181, %p46;
	add.s32 	%r185, %r231, 5;
	ld.global.u32 	%r186, [%rd41+20];
	setp.eq.s32 	%p47, %r186, %r9;
	selp.b32 	%r187, %r185, %r184, %p47;
	add.s32 	%r188, %r231, 6;
	ld.global.u32 	%r189, [%rd41+24];
	setp.eq.s32 	%p48, %r189, %r9;
	selp.b32 	%r190, %r188, %r187, %p48;
	add.s32 	%r191, %r231, 7;
	ld.global.u32 	%r192, [%rd41+28];
	setp.eq.s32 	%p49, %r192, %r9;
	selp.b32 	%r239, %r191, %r190, %p49;
	add.s32 	%r231, %r231, 8;
$L__BB0_15:
	setp.eq.s32 	%p50, %r5, 0;
	@%p50 bra 	$L__BB0_22;
	add.s32 	%r194, %r5, -1;
	setp.lt.u32 	%p51, %r194, 3;
	@%p51 bra 	$L__BB0_18;
	mul.wide.s32 	%rd42, %r231, 4;
	add.s64 	%rd43, %rd3, %rd42;
	ld.global.u32 	%r195, [%rd43];
	setp.eq.s32 	%p52, %r195, %r9;
	selp.b32 	%r196, %r231, %r239, %p52;
	add.s32 	%r197, %r231, 1;
	ld.global.u32 	%r198, [%rd43+4];
	setp.eq.s32 	%p53, %r198, %r9;
	selp.b32 	%r199, %r197, %r196, %p53;
	add.s32 	%r200, %r231, 2;
	ld.global.u32 	%r201, [%rd43+8];
	setp.eq.s32 	%p54, %r201, %r9;
	selp.b32 	%r202, %r200, %r199, %p54;
	add.s32 	%r203, %r231, 3;
	ld.global.u32 	%r204, [%rd43+12];
	setp.eq.s32 	%p55, %r204, %r9;
	selp.b32 	%r239, %r203, %r202, %p55;
	add.s32 	%r231, %r231, 4;
$L__BB0_18:
	setp.eq.s32 	%p56, %r6, 0;
	@%p56 bra 	$L__BB0_22;
	setp.eq.s32 	%p57, %r6, 1;
	mul.wide.s32 	%rd44, %r231, 4;
	add.s64 	%rd6, %rd3, %rd44;
	ld.global.u32 	%r205, [%rd6];
	setp.eq.s32 	%p58, %r205, %r9;
	selp.b32 	%r239, %r231, %r239, %p58;
	@%p57 bra 	$L__BB0_22;
	setp.eq.s32 	%p59, %r6, 2;
	add.s32 	%r206, %r231, 1;
	ld.global.u32 	%r207, [%rd6+4];
	setp.eq.s32 	%p60, %r207, %r9;
	selp.b32 	%r239, %r206, %r239, %p60;
	@%p59 bra 	$L__BB0_22;
	add.s32 	%r208, %r231, 2;
	ld.global.u32 	%r209, [%rd6+8];
	setp.eq.s32 	%p61, %r209, %r9;
	selp.b32 	%r239, %r208, %r239, %p61;
$L__BB0_22:
	mul.wide.s32 	%rd45, %r239, 4;
	add.s64 	%rd46, %rd4, %rd45;
	ld.global.u32 	%r245, [%rd46];
	ld.global.u32 	%r212, [%rd46+4];
	setp.ge.s32 	%p62, %r244, %r11;
	setp.ge.s32 	%p63, %r245, %r212;
	mov.b32 	%r243, 0;
	or.pred  	%p64, %p62, %p63;
	@%p64 bra 	$L__BB0_30;
	mov.b32 	%r243, 0;
$L__BB0_24:
	mul.wide.s32 	%rd47, %r244, 4;
	add.s64 	%rd48, %rd2, %rd47;
	ld.global.u32 	%r47, [%rd48];
	mul.wide.s32 	%rd49, %r245, 4;
	add.s64 	%rd50, %rd2, %rd49;
	ld.global.u32 	%r48, [%rd50];
	setp.lt.s32 	%p65, %r47, %r48;
	@%p65 bra 	$L__BB0_28;
	setp.lt.s32 	%p66, %r48, %r47;
	@%p66 bra 	$L__BB0_27;
	setp.eq.s32 	%p67, %r47, %r48;
	selp.u32 	%r214, 1, 0, %p67;
	add.s32 	%r243, %r243, %r214;
	add.s32 	%r244, %r244, %r214;
	add.s32 	%r245, %r245, %r214;
	bra.uni 	$L__BB0_29;
$L__BB0_27:
	add.s32 	%r245, %r245, 1;
	bra.uni 	$L__BB0_29;
$L__BB0_28:
	add.s32 	%r244, %r244, 1;
$L__BB0_29:
	setp.lt.s32 	%p68, %r244, %r11;
	setp.lt.s32 	%p69, %r245, %r212;
	and.pred  	%p70, %p68, %p69;
	@%p70 bra 	$L__BB0_24;
$L__BB0_30:
	atom.global.add.u32 	%r215, [%rd1], %r243;
	add.s32 	%r222, %r222, 1;
	ld.global.u32 	%r216, [%rd5+4];
	setp.lt.s32 	%p71, %r222, %r216;
	@%p71 bra 	$L__BB0_4;
	bra.uni 	$L__BB0_45;
$L__BB0_31:
	ld.param.u32 	%r220, [_Z13Find_TrianglePiS_S_iiiiS_i_param_8];
	setp.lt.s32 	%p4, %r3, 2;
	add.s64 	%rd13, %rd3, %rd11;
	ld.global.u32 	%r95, [%rd13];
	mul.wide.s32 	%rd14, %r222, 4;
	add.s64 	%rd15, %rd2, %rd14;
	ld.global.u32 	%r60, [%rd15];
	add.u64 	%rd16, %SP, 0;
	add.u64 	%rd17, %SPL, 0;
	st.local.v2.u32 	[%rd17], {%r220, %r95};
	st.local.u32 	[%rd17+8], %r60;
	mov.u64 	%rd18, $str;
	cvta.global.u64 	%rd19, %rd18;
	{ // callseq 0, 0
	.param .b64 param0;
	st.param.b64 	[param0], %rd19;
	.param .b64 param1;
	st.param.b64 	[param1], %rd16;
	.param .b32 retval0;
	call.uni (retval0), 
	vprintf, 
	(
	param0, 
	param1
	);
	ld.param.b32 	%r96, [retval0];
	} // callseq 0
	ld.global.u32 	%r257, [%rd5];
	ld.global.u32 	%r62, [%rd5+4];
	mov.b32 	%r94, 0;
	mov.u32 	%r252, %r94;
	@%p4 bra 	$L__BB0_36;
	mov.u32 	%r251, %r87;
	mov.u32 	%r249, %r1;
$L__BB0_33:
	add.s32 	%r98, %r251, %r249;
	shr.u32 	%r99, %r98, 31;
	add.s32 	%r100, %r98, %r99;
	shr.s32 	%r252, %r100, 1;
	mul.wide.s32 	%rd20, %r252, 4;
	add.s64 	%rd21, %rd3, %rd20;
	ld.global.u32 	%r66, [%rd21];
	setp.lt.s32 	%p5, %r66, %r60;
	mov.u32 	%r250, %r252;
	@%p5 bra 	$L__BB0_35;
	setp.le.s32 	%p6, %r66, %r60;
	mov.u32 	%r250, %r249;
	mov.u32 	%r251, %r252;
	@%p6 bra 	$L__BB0_36;
$L__BB0_35:
	sub.s32 	%r102, %r251, %r250;
	setp.gt.s32 	%p7, %r102, 1;
	mov.u32 	%r249, %r250;
	mov.u32 	%r252, %r94;
	@%p7 bra 	$L__BB0_33;
$L__BB0_36:
	mul.wide.s32 	%rd22, %r252, 4;
	add.s64 	%rd23, %rd4, %rd22;
	ld.global.u32 	%r258, [%rd23];
	ld.global.u32 	%r105, [%rd23+4];
	setp.ge.s32 	%p8, %r257, %r62;
	setp.ge.s32 	%p9, %r258, %r105;
	mov.b32 	%r256, 0;
	or.pred  	%p10, %p8, %p9;
	@%p10 bra 	$L__BB0_44;
	mov.b32 	%r256, 0;
$L__BB0_38:
	mul.wide.s32 	%rd24, %r257, 4;
	add.s64 	%rd25, %rd2, %rd24;
	ld.global.u32 	%r75, [%rd25];
	mul.wide.s32 	%rd26, %r258, 4;
	add.s64 	%rd27, %rd2, %rd26;
	ld.global.u32 	%r76, [%rd27];
	setp.ge.s32 	%p11, %r75, %r76;
	@%p11 bra 	$L__BB0_40;
	add.s32 	%r257, %r257, 1;
	bra.uni 	$L__BB0_43;
$L__BB0_40:
	setp.ge.s32 	%p12, %r76, %r75;
	@%p12 bra 	$L__BB0_42;
	add.s32 	%r258, %r258, 1;
	bra.uni 	$L__BB0_43;
$L__BB0_42:
	setp.eq.s32 	%p13, %r75, %r76;
	selp.u32 	%r107, 1, 0, %p13;
	add.s32 	%r256, %r256, %r107;
	add.s32 	%r257, %r257, %r107;
	add.s32 	%r258, %r258, %r107;
$L__BB0_43:
	setp.lt.s32 	%p14, %r257, %r62;
	setp.lt.s32 	%p15, %r258, %r105;
	and.pred  	%p16, %p14, %p15;
	@%p16 bra 	$L__BB0_38;
$L__BB0_44:
	atom.global.add.u32 	%r108, [%rd1], %r256;
	add.s32 	%r222, %r222, 1;
	ld.global.u32 	%r109, [%rd5+4];
	setp.lt.s32 	%p17, %r222, %r109;
	@%p17 bra 	$L__BB0_31;
$L__BB0_45:
	ret;

}


// ===== COMPILED SASS (sm_100) =====

	.target	sm_100

	.elftype	@"ET_EXEC"


//--------------------- .note.nv.tkinfo           --------------------------
	.section	.note.nv.tkinfo,"",@"SHT_NOTE"
	.sectionflags	@"SHF_NOTE_NV_TKINFO"
	.tkinfo
        /*0018*/ 	.word	0x00000002
        /*0030*/ 	.string	""
        /*0030*/ 	.string	"ptxas"
        /*0030*/ 	.string	"Cuda compilation tools, release 13.0, V13.0.88"
        /*0030*/ 	.string	"Build cuda_13.0.r13.0/compiler.36424714_0"
        /*0030*/ 	.string	"-arch sm_100 -m 64 "



//--------------------- .note.nv.cuinfo           --------------------------
	.section	.note.nv.cuinfo,"",@"SHT_NOTE"
	.sectionflags	@"SHF_NOTE_NV_CUINFO"
        /*0018*/ 	.short	0x0002
        /*001a*/ 	.short	0x0064
        /*001c*/ 	.short	0x0082
	.zero		2


//--------------------- .nv.info                  --------------------------
	.section	.nv.info,"",@"SHT_CUDA_INFO"
	.align	4


	//----- nvinfo : EIATTR_REGCOUNT
	.align		4
        /*0000*/ 	.byte	0x04, 0x2f
        /*0002*/ 	.short	(.L_2 - .L_1)
	.align		4
.L_1:
        /*0004*/ 	.word	index@(_Z13Find_TrianglePiS_S_iiiiS_i)
        /*0008*/ 	.word	0x00000020


	//----- nvinfo : EIATTR_FRAME_SIZE
	.align		4
.L_2:
        /*000c*/ 	.byte	0x04, 0x11
        /*000e*/ 	.short	(.L_4 - .L_3)
	.align		4
.L_3:
        /*0010*/ 	.word	index@(_Z13Find_TrianglePiS_S_iiiiS_i)
        /*0014*/ 	.word	0x00000010


	//----- nvinfo : EIATTR_MIN_STACK_SIZE
	.align		4
.L_4:
        /*0018*/ 	.byte	0x04, 0x12
        /*001a*/ 	.short	(.L_6 - .L_5)
	.align		4
.L_5:
        /*001c*/ 	.word	index@(_Z13Find_TrianglePiS_S_iiiiS_i)
        /*0020*/ 	.word	0x00000010
.L_6:


//--------------------- .nv.compat                --------------------------
	.section	.nv.compat,"",@"SHT_CUDA_COMPAT_INFO"
	.align	4
        /*0000*/ 	.byte	0x02, 0x09, 0x00, 0x00, 0x02, 0x02, 0x01, 0x00, 0x02, 0x05, 0x05, 0x00, 0x03, 0x07, 0x01, 0x01
        /*0010*/ 	.byte	0x02, 0x03, 0x00, 0x00, 0x02, 0x06, 0x01, 0x00, 0x04, 0x0b, 0x08, 0x00, 0x09, 0x00, 0x00, 0x00
        /*0020*/ 	.byte	0x00, 0x00, 0x00, 0x00


//--------------------- .nv.info._Z13Find_TrianglePiS_S_iiiiS_i --------------------------
	.section	.nv.info._Z13Find_TrianglePiS_S_iiiiS_i,"",@"SHT_CUDA_INFO"
	.sectionflags	@""
	.align	4


	//----- nvinfo : EIATTR_CUDA_API_VERSION
	.align		4
        /*0000*/ 	.byte	0x04, 0x37
        /*0002*/ 	.short	(.L_8 - .L_7)
.L_7:
        /*0004*/ 	.word	0x00000082


	//----- nvinfo : EIATTR_KPARAM_INFO
	.align		4
.L_8:
        /*0008*/ 	.byte	0x04, 0x17
        /*000a*/ 	.short	(.L_10 - .L_9)
.L_9:
        /*000c*/ 	.word	0x00000000
        /*0010*/ 	.short	0x0008
        /*0012*/ 	.short	0x0030
        /*0014*/ 	.byte	0x00, 0xf0, 0x11, 0x00


	//----- nvinfo : EIATTR_KPARAM_INFO
	.align		4
.L_10:
        /*0018*/ 	.byte	0x04, 0x17
        /*001a*/ 	.short	(.L_12 - .L_11)
.L_11:
        /*001c*/ 	.word	0x00000000
        /*0020*/ 	.short	0x0007
        /*0022*/ 	.short	0x0028
        /*0024*/ 	.byte	0x00, 0xf5, 0x21, 0x00


	//----- nvinfo : EIATTR_KPARAM_INFO
	.align		4
.L_12:
        /*0028*/ 	.byte	0x04, 0x17
        /*002a*/ 	.short	(.L_14 - .L_13)
.L_13:
        /*002c*/ 	.word	0x00000000
        /*0030*/ 	.short	0x0006
        /*0032*/ 	.short	0x0024
        /*0034*/ 	.byte	0x00, 0xf0, 0x11, 0x00


	//----- nvinfo : EIATTR_KPARAM_INFO
	.align		4
.L_14:
        /*0038*/ 	.byte	0x04, 0x17
        /*003a*/ 	.short	(.L_16 - .L_15)
.L_15:
        /*003c*/ 	.word	0x00000000
        /*0040*/ 	.short	0x0005
        /*0042*/ 	.short	0x0020
        /*0044*/ 	.byte	0x00, 0xf0, 0x11, 0x00


	//----- nvinfo : EIATTR_KPARAM_INFO
	.align		4
.L_16:
        /*0048*/ 	.byte	0x04, 0x17
        /*004a*/ 	.short	(.L_18 - .L_17)
.L_17:
        /*004c*/ 	.word	0x00000000
        /*0050*/ 	.short	0x0004
        /*0052*/ 	.short	0x001c
        /*0054*/ 	.byte	0x00, 0xf0, 0x11, 0x00


	//----- nvinfo : EIATTR_KPARAM_INFO
	.align		4
.L_18:
        /*0058*/ 	.byte	0x04, 0x17
        /*005a*/ 	.short	(.L_20 - .L_19)
.L_19:
        /*005c*/ 	.word	0x00000000
        /*0060*/ 	.short	0x0003
        /*0062*/ 	.short	0x0018
        /*0064*/ 	.byte	0x00, 0xf0, 0x11, 0x00


	//----- nvinfo : EIATTR_KPARAM_INFO
	.align		4
.L_20:
        /*0068*/ 	.byte	0x04, 0x17
        /*006a*/ 	.short	(.L_22 - .L_21)
.L_21:
        /*006c*/ 	.word	0x00000000
        /*0070*/ 	.short	0x0002
        /*0072*/ 	.short	0x0010
        /*0074*/ 	.byte	0x00, 0xf5, 0x21, 0x00


	//----- nvinfo : EIATTR_KPARAM_INFO
	.align		4
.L_22:
        /*0078*/ 	.byte	0x04, 0x17
        /*007a*/ 	.short	(.L_24 - .L_23)
.L_23:
        /*007c*/ 	.word	0x00000000
        /*0080*/ 	.short	0x0001
        /*0082*/ 	.short	0x0008
        /*0084*/ 	.byte	0x00, 0xf5, 0x21, 0x00


	//----- nvinfo : EIATTR_KPARAM_INFO
	.align		4
.L_24:
        /*0088*/ 	.byte	0x04, 0x17
        /*008a*/ 	.short	(.L_26 - .L_25)
.L_25:
        /*008c*/ 	.word	0x00000000
        /*0090*/ 	.short	0x0000
        /*0092*/ 	.short	0x0000
        /*0094*/ 	.byte	0x00, 0xf5, 0x21, 0x00


	//----- nvinfo : EIATTR_SPARSE_MMA_MASK
	.align		4
.L_26:
        /*0098*/ 	.byte	0x03, 0x50
        /*009a*/ 	.short	0x0000


	//----- nvinfo : EIATTR_MAXREG_COUNT
	.align		4
        /*009c*/ 	.byte	0x03, 0x1b
        /*009e*/ 	.short	0x00ff


	//----- nvinfo : EIATTR_EXTERNS
	.align		4
        /*00a0*/ 	.byte	0x04, 0x0f
        /*00a2*/ 	.short	(.L_28 - .L_27)


	//   ....[0]....
	.align		4
.L_27:
        /*00a4*/ 	.word	index@(vprintf)


	//----- nvinfo : EIATTR_MERCURY_ISA_VERSION
	.align		4
.L_28:
        /*00a8*/ 	.byte	0x03, 0x5f
        /*00aa*/ 	.short	0x0101


	//----- nvinfo : EIATTR_INT_WARP_WIDE_INSTR_OFFSETS
	.align		4
        /*00ac*/ 	.byte	0x04, 0x31
        /*00ae*/ 	.short	(.L_30 - .L_29)


	//   ....[0]....
.L_29:
        /*00b0*/ 	.word	0x000006d0


	//   ....[1]....
        /*00b4*/ 	.word	0x000006f0


	//   ....[2]....
        /*00b8*/ 	.word	0x000015f0


	//   ....[3]....
        /*00bc*/ 	.word	0x00001610


	//----- nvinfo : EIATTR_VRC_CTA_INIT_COUNT
	.align		4
.L_30:
        /*00c0*/ 	.byte	0x02, 0x4a
	.zero		1
	.zero		1


	//----- nvinfo : EIATTR_SYSCALL_OFFSETS
	.align		4
        /*00c4*/ 	.byte	0x04, 0x46
        /*00c6*/ 	.short	(.L_32 - .L_31)


	//   ....[0]....
.L_31:
        /*00c8*/ 	.word	0x000002c0


	//   ....[1]....
        /*00cc*/ 	.word	0x00000970


	//----- nvinfo : EIATTR_EXIT_INSTR_OFFSETS
	.align		4
.L_32:
        /*00d0*/ 	.byte	0x04, 0x1c
        /*00d2*/ 	.short	(.L_34 - .L_33)


	//   ....[0]....
.L_33:
        /*00d4*/ 	.word	0x000000c0


	//   ....[1]....
        /*00d8*/ 	.word	0x00000130


	//   ....[2]....
        /*00dc*/ 	.word	0x00000780


	//   ....[3]....
        /*00e0*/ 	.word	0x000016a0


	//----- nvinfo : EIATTR_CRS_STACK_SIZE
	.align		4
.L_34:
        /*00e4*/ 	.byte	0x04, 0x1e
        /*00e6*/ 	.short	(.L_36 - .L_35)
.L_35:
        /*00e8*/ 	.word	0x00000000


	//----- nvinfo : EIATTR_CBANK_PARAM_SIZE
	.align		4
.L_36:
        /*00ec*/ 	.byte	0x03, 0x19
        /*00ee*/ 	.short	0x0034


	//----- nvinfo : EIATTR_PARAM_CBANK
	.align		4
        /*00f0*/ 	.byte	0x04, 0x0a
        /*00f2*/ 	.short	(.L_38 - .L_37)
	.align		4
.L_37:
        /*00f4*/ 	.word	index@(.nv.constant0._Z13Find_TrianglePiS_S_iiiiS_i)
        /*00f8*/ 	.short	0x0380
        /*00fa*/ 	.short	0x0034


	//----- nvinfo : EIATTR_SW_WAR
	.align		4
.L_38:
        /*00fc*/ 	.byte	0x04, 0x36
        /*00fe*/ 	.short	(.L_40 - .L_39)
.L_39:
        /*0100*/ 	.word	0x00000008
.L_40:


//--------------------- .nv.callgraph             --------------------------
	.section	.nv.callgraph,"",@"SHT_CUDA_CALLGRAPH"
	.align	4
	.sectionentsize	8
	.align		4
        /*0000*/ 	.word	0x00000000
	.align		4
        /*0004*/ 	.word	0xffffffff
	.align		4
        /*0008*/ 	.word	index@(_Z13Find_TrianglePiS_S_iiiiS_i)
	.align		4
        /*000c*/ 	.word	index@(vprintf)
	.align		4
        /*0010*/ 	.word	0x00000000
	.align		4
        /*0014*/ 	.word	0xfffffffe
	.align		4
        /*0018*/ 	.word	0x00000000
	.align		4
        /*001c*/ 	.word	0xfffffffd
	.align		4
        /*0020*/ 	.word	0x00000000
	.align		4
        /*0024*/ 	.word	0xfffffffc


//--------------------- .nv.constant4             --------------------------
	.section	.nv.constant4,"a",@progbits
	.align	8
	.align		8
.nv.constant4:
        /*0000*/ 	.dword	vprintf
	.align		8
        /*0008*/ 	.dword	$str


//--------------------- .text._Z13Find_TrianglePiS_S_iiiiS_i --------------------------
	.section	.text._Z13Find_TrianglePiS_S_iiiiS_i,"ax",@progbits
	.align	128
        .global         _Z13Find_TrianglePiS_S_iiiiS_i
        .type           _Z13Find_TrianglePiS_S_iiiiS_i,@function
        .size           _Z13Find_TrianglePiS_S_iiiiS_i,(.L_x_32 - _Z13Find_TrianglePiS_S_iiiiS_i)
        .other          _Z13Find_TrianglePiS_S_iiiiS_i,@"STO_CUDA_ENTRY STV_DEFAULT"
_Z13Find_TrianglePiS_S_iiiiS_i:
.text._Z13Find_TrianglePiS_S_iiiiS_i:
[----:B------:R-:W0:Y:S01]  /*0000*/  LDC R1, c[0x0][0x37c] ;  /* 0x0000df00ff017b82 */ /* 0x000e220000000800 */
[----:B------:R-:W1:Y:S01]  /*0010*/  S2R R22, SR_TID.X ;  /* 0x0000000000167919 */ /* 0x000e620000002100 */
[----:B------:R-:W2:Y:S06]  /*0020*/  LDCU UR5, c[0x0][0x2fc] ;  /* 0x00005f80ff0577ac */ /* 0x000eac0008000800 */
[----:B------:R-:W1:Y:S01]  /*0030*/  S2UR UR6, SR_CTAID.X ;  /* 0x00000000000679c3 */ /* 0x000e620000002500 */
[----:B0-----:R-:W-:Y:S01]  /*0040*/  VIADD R1, R1, 0xfffffff0 ;  /* 0xfffffff001017836 */ /* 0x001fe20000000000 */
[----:B------:R-:W0:Y:S01]  /*0050*/  LDCU UR38, c[0x0][0x398] ;  /* 0x00007300ff2677ac */ /* 0x000e220008000800 */
[----:B------:R-:W3:Y:S05]  /*0060*/  LDCU UR4, c[0x0][0x2f8] ;  /* 0x00005f00ff0477ac */ /* 0x000eea0008000800 */
[----:B------:R-:W1:Y:S01]  /*0070*/  LDC R3, c[0x0][0x360] ;  /* 0x0000d800ff037b82 */ /* 0x000e620000000800 */
[----:B---3--:R-:W-:-:S05]  /*0080*/  IADD3 R18, P1, PT, R1, UR4, RZ ;  /* 0x0000000401127c10 */ /* 0x008fca000ff3e0ff */
[----:B--2---:R-:W-:Y:S02]  /*0090*/  IMAD.X R2, RZ, RZ, UR5, P1 ;  /* 0x00000005ff027e24 */ /* 0x004fe400088e06ff */
[----:B-1----:R-:W-:-:S05]  /*00a0*/  IMAD R22, R3, UR6, R22 ;  /* 0x0000000603167c24 */ /* 0x002fca000f8e0216 */
[----:B0-----:R-:W-:-:S13]  /*00b0*/  ISETP.GE.AND P0, PT, R22, UR38, PT ;  /* 0x0000002616007c0c */ /* 0x001fda000bf06270 */
[----:B------:R-:W-:Y:S05]  /*00c0*/  @P0 EXIT ;  /* 0x000000000000094d */ /* 0x000fea0003800000 */
[----:B------:R-:W0:Y:S01]  /*00d0*/  LDC.64 R16, c[0x0][0x388] ;  /* 0x0000e200ff107b82 */ /* 0x000e220000000a00 */
[----:B------:R-:W1:Y:S01]  /*00e0*/  LDCU.64 UR36, c[0x0][0x358] ;  /* 0x00006b00ff2477ac */ /* 0x000e620008000a00 */
[----:B0-----:R-:W-:-:S05]  /*00f0*/  IMAD.WIDE R16, R22, 0x4, R16 ;  /* 0x0000000416107825 */ /* 0x001fca00078e0210 */
[----:B-1----:R-:W2:Y:S04]  /*0100*/  LDG.E R19, desc[UR36][R16.64] ;  /* 0x0000002410137981 */ /* 0x002ea8000c1e1900 */
[----:B------:R-:W2:Y:S02]  /*0110*/  LDG.E R0, desc[UR36][R16.64+0x4] ;  /* 0x0000042410007981 */ /* 0x000ea4000c1e1900 */
[----:B--2---:R-:W-:-:S13]  /*0120*/  ISETP.GE.AND P0, PT, R19, R0, PT ;  /* 0x000000001300720c */ /* 0x004fda0003f06270 */
[----:B------:R-:W-:Y:S05]  /*0130*/  @P0 EXIT ;  /* 0x000000000000094d */ /* 0x000fea0003800000 */
[----:B------:R-:W0:Y:S01]  /*0140*/  LDC R0, c[0x0][0x39c] ;  /* 0x0000e700ff007b82 */ /* 0x000e220000000800 */
[----:B------:R-:W-:Y:S02]  /*0150*/  IADD3 R23, PT, PT, -R22, UR38, RZ ;  /* 0x0000002616177c10 */ /* 0x000fe4000fffe1ff */
[----:B0-----:R-:W-:-:S13]  /*0160*/  ISETP.LE.AND P0, PT, R0, UR38, PT ;  /* 0x0000002600007c0c */ /* 0x001fda000bf03270 */
[----:B------:R-:W-:Y:S05]  /*0170*/  @!P0 BRA `(.L_x_0) ;  /* 0x0000000400848947 */ /* 0x000fea0003800000 */
.L_x_12:
[----:B------:R-:W0:Y:S08]  /*0180*/  LDC.64 R24, c[0x0][0x380] ;  /* 0x0000e000ff187b82 */ /* 0x000e300000000a00 */
[----:B------:R-:W1:Y:S08]  /*0190*/  LDC.64 R6, c[0x0][0x390] ;  /* 0x0000e400ff067b82 */ /* 0x000e700000000a00 */
[----:B------:R-:W2:Y:S01]  /*01a0*/  LDC R10, c[0x0][0x3b0] ;  /* 0x0000ec00ff0a7b82 */ /* 0x000ea20000000800 */
[----:B0-----:R-:W-:-:S06]  /*01b0*/  IMAD.WIDE R24, R19, 0x4, R24 ;  /* 0x0000000413187825 */ /* 0x001fcc00078e0218 */
[----:B------:R-:W3:Y:S01]  /*01c0*/  LDG.E R24, desc[UR36][R24.64] ;  /* 0x0000002418187981 */ /* 0x000ee2000c1e1900 */
[----:B-1----:R-:W-:-:S05]  /*01d0*/  IMAD.WIDE R6, R22, 0x4, R6 ;  /* 0x0000000416067825 */ /* 0x002fca00078e0206 */
[----:B------:R0:W2:Y:S01]  /*01e0*/  LDG.E R11, desc[UR36][R6.64] ;  /* 0x00000024060b7981 */ /* 0x0000a2000c1e1900 */
[----:B------:R-:W-:Y:S01]  /*01f0*/  MOV R8, 0x0 ;  /* 0x0000000000087802 */ /* 0x000fe20000000f00 */
[----:B------:R-:W-:Y:S05]  /*0200*/  YIELD ;  /* 0x0000000000007946 */ /* 0x000fea0003800000 */
[----:B------:R-:W1:Y:S01]  /*0210*/  LDC.64 R8, c[0x4][R8] ;  /* 0x0100000008087b82 */ /* 0x000e620000000a00 */
[----:B------:R-:W4:Y:S01]  /*0220*/  LDCU.64 UR4, c[0x4][0x8] ;  /* 0x01000100ff0477ac */ /* 0x000f220008000a00 */
[----:B------:R-:W-:Y:S01]  /*0230*/  ISETP.GE.AND P0, PT, R23, 0x2, PT ;  /* 0x000000021700780c */ /* 0x000fe20003f06270 */
[----:B0-----:R-:W-:-:S02]  /*0240*/  IMAD.MOV.U32 R6, RZ, RZ, R18 ;  /* 0x000000ffff067224 */ /* 0x001fc400078e0012 */
[----:B------:R-:W-:Y:S01]  /*0250*/  IMAD.MOV.U32 R7, RZ, RZ, R2 ;  /* 0x000000ffff077224 */ /* 0x000fe200078e0002 */
[----:B------:R-:W-:Y:S01]  /*0260*/  P2R R0, PR, RZ, 0x1 ;  /* 0x00000001ff007803 */ /* 0x000fe20000000000 */
[----:B----4-:R-:W-:Y:S02]  /*0270*/  IMAD.U32 R4, RZ, RZ, UR4 ;  /* 0x00000004ff047e24 */ /* 0x010fe4000f8e00ff */
[----:B------:R-:W-:Y:S01]  /*0280*/  IMAD.U32 R5, RZ, RZ, UR5 ;  /* 0x00000005ff057e24 */ /* 0x000fe2000f8e00ff */
[----:B---3--:R0:W-:Y:S04]  /*0290*/  STL [R1+0x8], R24 ;  /* 0x0000081801007387 */ /* 0x0081e80000100800 */
[----:B-12---:R0:W-:Y:S02]  /*02a0*/  STL.64 [R1], R10 ;  /* 0x0000000a01007387 */ /* 0x0061e40000100a00 */
[----:B------:R-:W-:-:S07]  /*02b0*/  LEPC R20, `(.L_x_1) ;  /* 0x000000001014794e */ /* 0x000fce0000000000 */
[----:B0-----:R-:W-:Y:S05]  /*02c0*/  CALL.ABS.NOINC R8 ;  /* 0x0000000008007343 */ /* 0x001fea0003c00000 */
.L_x_1:
[----:B------:R0:W5:Y:S01]  /*02d0*/  LDG.E R3, desc[UR36][R16.64] ;  /* 0x0000002410037981 */ /* 0x000162000c1e1900 */
[----:B------:R-:W-:-:S03]  /*02e0*/  ISETP.GE.AND P6, PT, R23, 0x2, PT ;  /* 0x000000021700780c */ /* 0x000fc60003fc6270 */
[----:B------:R0:W5:Y:S01]  /*02f0*/  LDG.E R0, desc[UR36][R16.64+0x4] ;  /* 0x0000042410007981 */ /* 0x000162000c1e1900 */
[----:B------:R-:W-:Y:S01]  /*0300*/  BSSY.RECONVERGENT B0, `(.L_x_2) ;  /* 0x000001b000007945 */ /* 0x000fe20003800200 */
[----:B------:R-:W-:-:S08]  /*0310*/  IMAD.MOV.U32 R7, RZ, RZ, RZ ;  /* 0x000000ffff077224 */ /* 0x000fd000078e00ff */
[----:B0-----:R-:W-:Y:S05]  /*0320*/  @!P6 BRA `(.L_x_3) ;  /* 0x000000000060e947 */ /* 0x001fea0003800000 */
[----:B------:R-:W0:Y:S01]  /*0330*/  LDC.64 R4, c[0x0][0x390] ;  /* 0x0000e400ff047b82 */ /* 0x000e220000000a00 */
[----:B------:R-:W1:Y:S01]  /*0340*/  LDCU UR4, c[0x0][0x398] ;  /* 0x00007300ff0477ac */ /* 0x000e620008000800 */
[----:B------:R-:W-:Y:S02]  /*0350*/  IMAD.MOV.U32 R9, RZ, RZ, R22 ;  /* 0x000000ffff097224 */ /* 0x000fe400078e0016 */
[----:B-1----:R-:W-:-:S07]  /*0360*/  IMAD.U32 R8, RZ, RZ, UR4 ;  /* 0x00000004ff087e24 */ /* 0x002fce000f8e00ff */
.L_x_6:
[----:B------:R-:W-:-:S04]  /*0370*/  IADD3 R6, PT, PT, R8, R9, RZ ;  /* 0x0000000908067210 */ /* 0x000fc80007ffe0ff */
[----:B------:R-:W-:-:S04]  /*0380*/  LEA.HI R6, R6, R6, RZ, 0x1 ;  /* 0x0000000606067211 */ /* 0x000fc800078f08ff */
[----:B------:R-:W-:-:S05]  /*0390*/  SHF.R.S32.HI R11, RZ, 0x1, R6 ;  /* 0x00000001ff0b7819 */ /* 0x000fca0000011406 */
[----:B0-----:R-:W-:-:S06]  /*03a0*/  IMAD.WIDE R6, R11, 0x4, R4 ;  /* 0x000000040b067825 */ /* 0x001fcc00078e0204 */
[----:B------:R-:W2:Y:S01]  /*03b0*/  LDG.E R7, desc[UR36][R6.64] ;  /* 0x0000002406077981 */ /* 0x000ea2000c1e1900 */
[----:B------:R-:W-:Y:S01]  /*03c0*/  BSSY.RELIABLE B1, `(.L_x_4) ;  /* 0x0000009000017945 */ /* 0x000fe20003800100 */
[----:B--2---:R-:W-:-:S13]  /*03d0*/  ISETP.GE.AND P0, PT, R7, R24, PT ;  /* 0x000000180700720c */ /* 0x004fda0003f06270 */
[----:B------:R-:W-:Y:S05]  /*03e0*/  @!P0 BRA `(.L_x_5) ;  /* 0x0000000000188947 */ /* 0x000fea0003800000 */
[----:B------:R-:W-:Y:S01]  /*03f0*/  ISETP.GT.AND P0, PT, R7, R24, PT ;  /* 0x000000180700720c */ /* 0x000fe20003f04270 */
[----:B------:R-:W-:-:S12]  /*0400*/  IMAD.MOV.U32 R7, RZ, RZ, R11 ;  /* 0x000000ffff077224 */ /* 0x000fd800078e000b */
[----:B------:R-:W-:Y:S05]  /*0410*/  @!P0 BREAK.RELIABLE B1 ;  /* 0x0000000000018942 */ /* 0x000fea0003800100 */
[----:B------:R-:W-:Y:S05]  /*0420*/  @!P0 BRA `(.L_x_3) ;  /* 0x0000000000208947 */ /* 0x000fea0003800000 */
[----:B------:R-:W-:Y:S02]  /*0430*/  IMAD.MOV.U32 R11, RZ, RZ, R9 ;  /* 0x000000ffff0b7224 */ /* 0x000fe400078e0009 */
[----:B------:R-:W-:-:S07]  /*0440*/  IMAD.MOV.U32 R8, RZ, RZ, R7 ;  /* 0x000000ffff087224 */ /* 0x000fce00078e0007 */
.L_x_5:
[----:B------:R-:W-:Y:S05]  /*0450*/  BSYNC.RELIABLE B1 ;  /* 0x0000000000017941 */ /* 0x000fea0003800100 */
.L_x_4:
[--C-:B------:R-:W-:Y:S02]  /*0460*/  IMAD.IADD R6, R8, 0x1, -R11.reuse ;  /* 0x0000000108067824 */ /* 0x100fe400078e0a0b */
[----:B------:R-:W-:-:S03]  /*0470*/  IMAD.MOV.U32 R9, RZ, RZ, R11 ;  /* 0x000000ffff097224 */ /* 0x000fc600078e000b */
[----:B------:R-:W-:-:S13]  /*0480*/  ISETP.GT.AND P0, PT, R6, 0x1, PT ;  /* 0x000000010600780c */ /* 0x000fda0003f04270 */
[----:B------:R-:W-:Y:S05]  /*0490*/  @P0 BRA `(.L_x_6) ;  /* 0xfffffffc00b40947 */ /* 0x000fea000383ffff */
[----:B------:R-:W-:-:S07]  /*04a0*/  IMAD.MOV.U32 R7, RZ, RZ, RZ ;  /* 0x000000ffff077224 */ /* 0x000fce00078e00ff */
.L_x_3:
[----:B------:R-:W-:Y:S05]  /*04b0*/  BSYNC.RECONVERGENT B0 ;  /* 0x0000000000007941 */ /* 0x000fea0003800200 */
.L_x_2:
[----:B------:R-:W0:Y:S02]  /*04c0*/  LDC.64 R4, c[0x0][0x388] ;  /* 0x0000e200ff047b82 */ /* 0x000e240000000a00 */
[----:B0-----:R-:W-:-:S05]  /*04d0*/  IMAD.WIDE R4, R7, 0x4, R4 ;  /* 0x0000000407047825 */ /* 0x001fca00078e0204 */
[----:B------:R-:W2:Y:S04]  /*04e0*/  LDG.E R6, desc[UR36][R4.64] ;  /* 0x0000002404067981 */ /* 0x000ea8000c1e1900 */
[----:B------:R-:W2:Y:S01]  /*04f0*/  LDG.E R12, desc[UR36][R4.64+0x4] ;  /* 0x00000424040c7981 */ /* 0x000ea2000c1e1900 */
[----:B------:R-:W-:Y:S01]  /*0500*/  BSSY.RECONVERGENT B0, `(.L_x_7) ;  /* 0x000001b000007945 */ /* 0x000fe20003800200 */
[----:B------:R-:W-:Y:S01]  /*0510*/  IMAD.MOV.U32 R10, RZ, RZ, RZ ;  /* 0x000000ffff0a7224 */ /* 0x000fe200078e00ff */
[----:B--2---:R-:W-:-:S04]  /*0520*/  ISETP.GE.AND P0, PT, R6, R12, PT ;  /* 0x0000000c0600720c */ /* 0x004fc80003f06270 */
[----:B-----5:R-:W-:-:S13]  /*0530*/  ISETP.GE.OR P0, PT, R3, R0, P0 ;  /* 0x000000000300720c */ /* 0x020fda0000706670 */
[----:B------:R-:W-:Y:S05]  /*0540*/  @P0 BRA `(.L_x_8) ;  /* 0x0000000000580947 */ /* 0x000fea0003800000 */
[----:B------:R-:W0:Y:S01]  /*0550*/  LDC.64 R4, c[0x0][0x380] ;  /* 0x0000e000ff047b82 */ /* 0x000e220000000a00 */
[----:B------:R-:W-:Y:S02]  /*0560*/  HFMA2 R10, -RZ, RZ, 0, 0 ;  /* 0x00000000ff0a7431 */ /* 0x000fe400000001ff */
[----:B------:R-:W-:-:S07]  /*0570*/  IMAD.MOV.U32 R11, RZ, RZ, R6 ;  /* 0x000000ffff0b7224 */ /* 0x000fce00078e0006 */
.L_x_11:
[----:B0-----:R-:W-:-:S04]  /*0580*/  IMAD.WIDE R8, R3, 0x4, R4 ;  /* 0x0000000403087825 */ /* 0x001fc800078e0204 */
[----:B------:R-:W-:Y:S02]  /*0590*/  IMAD.WIDE R6, R11, 0x4, R4 ;  /* 0x000000040b067825 */ /* 0x000fe400078e0204 */
[----:B------:R-:W2:Y:S04]  /*05a0*/  LDG.E R8, desc[UR36][R8.64] ;  /* 0x0000002408087981 */ /* 0x000ea8000c1e1900 */
[----:B------:R-:W2:Y:S01]  /*05b0*/  LDG.E R7, desc[UR36][R6.64] ;  /* 0x0000002406077981 */ /* 0x000ea2000c1e1900 */
[----:B------:R-:W-:Y:S01]  /*05c0*/  BSSY.RECONVERGENT B1, `(.L_x_9) ;  /* 0x000000b000017945 */ /* 0x000fe20003800200 */
[----:B--2---:R-:W-:-:S13]  /*05d0*/  ISETP.GE.AND P0, PT, R8, R7, PT ;  /* 0x000000070800720c */ /* 0x004fda0003f06270 */
[----:B------:R-:W-:Y:S01]  /*05e0*/  @!P0 VIADD R3, R3, 0x1 ;  /* 0x0000000103038836 */ /* 0x000fe20000000000 */
[----:B------:R-:W-:Y:S06]  /*05f0*/  @!P0 BRA `(.L_x_10) ;  /* 0x00000000001c8947 */ /* 0x000fec0003800000 */
[----:B------:R-:W-:-:S13]  /*0600*/  ISETP.GE.AND P0, PT, R7, R8, PT ;  /* 0x000000080700720c */ /* 0x000fda0003f06270 */
[----:B------:R-:W-:Y:S01]  /*0610*/  @P0 ISETP.NE.AND P1, PT, R8, R7, PT ;  /* 0x000000070800020c */ /* 0x000fe20003f25270 */
[----:B------:R-:W-:-:S03]  /*0620*/  @!P0 VIADD R11, R11, 0x1 ;  /* 0x000000010b0b8836 */ /* 0x000fc60000000000 */
[----:B------:R-:W-:-:S05]  /*0630*/  @P0 SEL R6, RZ, 0x1, P1 ;  /* 0x00000001ff060807 */ /* 0x000fca0000800000 */
[--C-:B------:R-:W-:Y:S02]  /*0640*/  @P0 IMAD.IADD R10, R10, 0x1, R6.reuse ;  /* 0x000000010a0a0824 */ /* 0x100fe400078e0206 */
[--C-:B------:R-:W-:Y:S02]  /*0650*/  @P0 IMAD.IADD R3, R3, 0x1, R6.reuse ;  /* 0x0000000103030824 */ /* 0x100fe400078e0206 */
[----:B------:R-:W-:-:S07]  /*0660*/  @P0 IMAD.IADD R11, R11, 0x1, R6 ;  /* 0x000000010b0b0824 */ /* 0x000fce00078e0206 */
.L_x_10:
[----:B------:R-:W-:Y:S05]  /*0670*/  BSYNC.RECONVERGENT B1 ;  /* 0x0000000000017941 */ /* 0x000fea0003800200 */
.L_x_9:
[----:B------:R-:W-:Y:S02]  /*0680*/  ISETP.GE.AND P0, PT, R11, R12, PT ;  /* 0x0000000c0b00720c */ /* 0x000fe40003f06270 */
[----:B------:R-:W-:-:S13]  /*0690*/  ISETP.LT.AND P1, PT, R3, R0, PT ;  /* 0x000000000300720c */ /* 0x000fda0003f21270 */
[----:B------:R-:W-:Y:S05]  /*06a0*/  @!P0 BRA P1, `(.L_x_11) ;  /* 0xfffffffc00b48947 */ /* 0x000fea000083ffff */
.L_x_8:
[----:B------:R-:W-:Y:S05]  /*06b0*/  BSYNC.RECONVERGENT B0 ;  /* 0x0000000000007941 */ /* 0x000fea0003800200 */
.L_x_7:
[----:B------:R-:W0:Y:S01]  /*06c0*/  S2R R0, SR_LANEID ;  /* 0x0000000000007919 */ /* 0x000e220000000000 */
[----:B------:R-:W1:Y:S08]  /*06d0*/  REDUX.SUM UR5, R10 ;  /* 0x000000000a0573c4 */ /* 0x000e70000000c000 */
[----:B------:R-:W2:Y:S01]  /*06e0*/  LDC.64 R4, c[0x0][0x3a8] ;  /* 0x0000ea00ff047b82 */ /* 0x000ea20000000a00 */
[----:B------:R-:W-:-:S02]  /*06f0*/  VOTEU.ANY UR4, UPT, PT ;  /* 0x0000000000047886 */ /* 0x000fc400038e0100 */
[----:B------:R-:W-:Y:S01]  /*0700*/  UFLO.U32 UR4, UR4 ;  /* 0x00000004000472bd */ /* 0x000fe200080e0000 */
[----:B-1----:R-:W-:-:S05]  /*0710*/  IMAD.U32 R3, RZ, RZ, UR5 ;  /* 0x00000005ff037e24 */ /* 0x002fca000f8e00ff */
[----:B0-----:R-:W-:-:S13]  /*0720*/  ISETP.EQ.U32.AND P0, PT, R0, UR4, PT ;  /* 0x0000000400007c0c */ /* 0x001fda000bf02070 */
[----:B--2---:R0:W-:Y:S04]  /*0730*/  @P0 REDG.E.ADD.STRONG.GPU desc[UR36][R4.64], R3 ;  /* 0x000000030400098e */ /* 0x0041e8000c12e124 */
[----:B------:R-:W2:Y:S01]  /*0740*/  LDG.E R0, desc[UR36][R16.64+0x4] ;  /* 0x0000042410007981 */ /* 0x000ea2000c1e1900 */
[----:B------:R-:W-:-:S05]  /*0750*/  VIADD R19, R19, 0x1 ;  /* 0x0000000113137836 */ /* 0x000fca0000000000 */
[----:B--2---:R-:W-:-:S13]  /*0760*/  ISETP.GE.AND P0, PT, R19, R0, PT ;  /* 0x000000001300720c */ /* 0x004fda0003f06270 */
[----:B0-----:R-:W-:Y:S05]  /*0770*/  @!P0 BRA `(.L_x_12) ;  /* 0xfffffff800808947 */ /* 0x001fea000383ffff */
[----:B------:R-:W-:Y:S05]  /*0780*/  EXIT ;  /* 0x000000000000794d */ /* 0x000fea0003800000 */
.L_x_0:
[----:B------:R-:W-:-:S05]  /*0790*/  VIADD R23, R0, -UR38 ;  /* 0x8000002600177c36 */ /* 0x000fca0008000000 */
[C---:B------:R-:W-:Y:S02]  /*07a0*/  LOP3.LUT R17, R23.reuse, 0xfffffff0, RZ, 0xc0, !PT ;  /* 0xfffffff017117812 */ /* 0x040fe400078ec0ff */
[C---:B------:R-:W-:Y:S02]  /*07b0*/  LOP3.LUT R25, R23.reuse, 0xf, RZ, 0xc0, !PT ;  /* 0x0000000f17197812 */ /* 0x040fe400078ec0ff */
[C---:B------:R-:W-:Y:S02]  /*07c0*/  LOP3.LUT R24, R23.reuse, 0x7, RZ, 0xc0, !PT ;  /* 0x0000000717187812 */ /* 0x040fe400078ec0ff */
[----:B------:R-:W-:Y:S02]  /*07d0*/  LOP3.LUT R23, R23, 0x3, RZ, 0xc0, !PT ;  /* 0x0000000317177812 */ /* 0x000fe400078ec0ff */
[----:B------:R-:W-:-:S07]  /*07e0*/  IADD3 R17, PT, PT, -R17, RZ, RZ ;  /* 0x000000ff11117210 */ /* 0x000fce0007ffe1ff */
.L_x_30:
[----:B------:R-:W0:Y:S01]  /*07f0*/  LDC.64 R6, c[0x0][0x390] ;  /* 0x0000e400ff067b82 */ /* 0x000e220000000a00 */
[----:B------:R-:W1:Y:S07]  /*0800*/  LDCU UR4, c[0x0][0x398] ;  /* 0x00007300ff0477ac */ /* 0x000e6e0008000800 */
[----:B------:R-:W2:Y:S08]  /*0810*/  LDC.64 R4, c[0x0][0x380] ;  /* 0x0000e000ff047b82 */ /* 0x000eb00000000a00 */
[----:B------:R-:W3:Y:S01]  /*0820*/  LDC R10, c[0x0][0x3b0] ;  /* 0x0000ec00ff0a7b82 */ /* 0x000ee20000000800 */
[----:B0-----:R-:W-:-:S05]  /*0830*/  IMAD.WIDE R6, R22, 0x4, R6 ;  /* 0x0000000416067825 */ /* 0x001fca00078e0206 */
[----:B------:R0:W3:Y:S01]  /*0840*/  LDG.E R11, desc[UR36][R6.64] ;  /* 0x00000024060b7981 */ /* 0x0000e2000c1e1900 */
[----:B--2---:R-:W-:-:S05]  /*0850*/  IMAD.WIDE R4, R19, 0x4, R4 ;  /* 0x0000000413047825 */ /* 0x004fca00078e0204 */
[----:B------:R2:W4:Y:S01]  /*0860*/  LDG.E R16, desc[UR36][R4.64] ;  /* 0x0000002404107981 */ /* 0x000522000c1e1900 */
[----:B-1----:R-:W-:Y:S01]  /*0870*/  IADD3 R26, PT, PT, -R22, UR4, RZ ;  /* 0x00000004161a7c10 */ /* 0x002fe2000fffe1ff */
[----:B------:R-:W-:Y:S05]  /*0880*/  YIELD ;  /* 0x0000000000007946 */ /* 0x000fea0003800000 */
[----:B------:R-:W1:Y:S01]  /*0890*/  LDCU UR4, c[0x0][0x2f8] ;  /* 0x00005f00ff0477ac */ /* 0x000e620008000800 */
[----:B------:R-:W-:-:S06]  /*08a0*/  MOV R8, 0x0 ;  /* 0x0000000000087802 */ /* 0x000fcc0000000f00 */
[----:B------:R-:W3:Y:S01]  /*08b0*/  LDC.64 R8, c[0x4][R8] ;  /* 0x0100000008087b82 */ /* 0x000ee20000000a00 */
[----:B-1----:R-:W-:Y:S01]  /*08c0*/  VIADD R3, R18, -UR4 ;  /* 0x8000000412037c36 */ /* 0x002fe20008000000 */
[----:B------:R-:W2:Y:S01]  /*08d0*/  LDCU.64 UR4, c[0x4][0x8] ;  /* 0x01000100ff0477ac */ /* 0x000ea20008000a00 */
[----:B------:R-:W-:Y:S01]  /*08e0*/  ISETP.GE.AND P0, PT, R26, 0x2, PT ;  /* 0x000000021a00780c */ /* 0x000fe20003f06270 */
[----:B0-----:R-:W-:Y:S02]  /*08f0*/  IMAD.MOV.U32 R6, RZ, RZ, R18 ;  /* 0x000000ffff067224 */ /* 0x001fe400078e0012 */
[----:B------:R-:W-:Y:S01]  /*0900*/  IMAD.MOV.U32 R7, RZ, RZ, R2 ;  /* 0x000000ffff077224 */ /* 0x000fe200078e0002 */
[----:B------:R-:W-:Y:S01]  /*0910*/  P2R R0, PR, RZ, 0x1 ;  /* 0x00000001ff007803 */ /* 0x000fe20000000000 */
[----:B--2---:R-:W-:Y:S02]  /*0920*/  IMAD.U32 R4, RZ, RZ, UR4 ;  /* 0x00000004ff047e24 */ /* 0x004fe4000f8e00ff */
[----:B------:R-:W-:Y:S01]  /*0930*/  IMAD.U32 R5, RZ, RZ, UR5 ;  /* 0x00000005ff057e24 */ /* 0x000fe2000f8e00ff */
[----:B---3--:R0:W-:Y:S04]  /*0940*/  STL.64 [R3], R10 ;  /* 0x0000000a03007387 */ /* 0x0081e80000100a00 */
[----:B----4-:R0:W-:Y:S02]  /*0950*/  STL [R3+0x8], R16 ;  /* 0x0000081003007387 */ /* 0x0101e40000100800 */
[----:B------:R-:W-:-:S07]  /*0960*/  LEPC R20, `(.L_x_13) ;  /* 0x000000001014794e */ /* 0x000fce0000000000 */
[----:B0-----:R-:W-:Y:S05]  /*0970*/  CALL.ABS.NOINC R8 ;  /* 0x0000000008007343 */ /* 0x001fea0003c00000 */
.L_x_13:
[----:B------:R-:W0:Y:S01]  /*0980*/  LDC.64 R6, c[0x0][0x388] ;  /* 0x0000e200ff067b82 */ /* 0x000e220000000a00 */
[----:B------:R-:W-:Y:S01]  /*0990*/  ISETP.GE.AND P6, PT, R26, 0x2, PT ;  /* 0x000000021a00780c */ /* 0x000fe20003fc6270 */
[----:B0-----:R-:W-:-:S05]  /*09a0*/  IMAD.WIDE R6, R22, 0x4, R6 ;  /* 0x0000000416067825 */ /* 0x001fca00078e0206 */
[----:B------:R0:W5:Y:S04]  /*09b0*/  LDG.E R0, desc[UR36][R6.64] ;  /* 0x0000002406007981 */ /* 0x000168000c1e1900 */
[----:B------:R0:W5:Y:S01]  /*09c0*/  LDG.E R3, desc[UR36][R6.64+0x4] ;  /* 0x0000042406037981 */ /* 0x000162000c1e1900 */
[----:B------:R-:W-:Y:S04]  /*09d0*/  BSSY.RECONVERGENT B0, `(.L_x_14) ;  /* 0x000009f000007945 */ /* 0x000fe80003800200 */
[----:B------:R-:W-:Y:S05]  /*09e0*/  @!P6 BRA `(.L_x_15) ;  /* 0x00000000005ce947 */ /* 0x000fea0003800000 */
[----:B------:R-:W1:Y:S01]  /*09f0*/  LDC.64 R8, c[0x0][0x390] ;  /* 0x0000e400ff087b82 */ /* 0x000e620000000a00 */
[----:B------:R-:W2:Y:S01]  /*0a00*/  LDCU UR4, c[0x0][0x398] ;  /* 0x00007300ff0477ac */ /* 0x000ea20008000800 */
[----:B------:R-:W-:Y:S02]  /*0a10*/  IMAD.MOV.U32 R11, RZ, RZ, R22 ;  /* 0x000000ffff0b7224 */ /* 0x000fe400078e0016 */
[----:B--2---:R-:W-:-:S07]  /*0a20*/  IMAD.U32 R10, RZ, RZ, UR4 ;  /* 0x00000004ff0a7e24 */ /* 0x004fce000f8e00ff */
.L_x_19:
[----:B------:R-:W-:-:S05]  /*0a30*/  IMAD.IADD R4, R10, 0x1, R11 ;  /* 0x000000010a047824 */ /* 0x000fca00078e020b */
[----:B------:R-:W-:-:S04]  /*0a40*/  LEA.HI R4, R4, R4, RZ, 0x1 ;  /* 0x0000000404047211 */ /* 0x000fc800078f08ff */
[----:B------:R-:W-:-:S05]  /*0a50*/  SHF.R.S32.HI R13, RZ, 0x1, R4 ;  /* 0x00000001ff0d7819 */ /* 0x000fca0000011404 */
[----:B-1----:R-:W-:-:S06]  /*0a60*/  IMAD.WIDE R4, R13, 0x4, R8 ;  /* 0x000000040d047825 */ /* 0x002fcc00078e0208 */
[----:B------:R-:W2:Y:S01]  /*0a70*/  LDG.E R5, desc[UR36][R4.64] ;  /* 0x0000002404057981 */ /* 0x000ea2000c1e1900 */
[----:B------:R-:W-:Y:S01]  /*0a80*/  BSSY.RELIABLE B1, `(.L_x_16) ;  /* 0x0000009000017945 */ /* 0x000fe20003800100 */
[----:B--2---:R-:W-:-:S13]  /*0a90*/  ISETP.GE.AND P0, PT, R5, R16, PT ;  /* 0x000000100500720c */ /* 0x004fda0003f06270 */
[----:B------:R-:W-:Y:S05]  /*0aa0*/  @!P0 BRA `(.L_x_17) ;  /* 0x0000000000188947 */ /* 0x000fea0003800000 */
[----:B------:R-:W-:Y:S02]  /*0ab0*/  ISETP.GT.AND P0, PT, R5, R16, PT ;  /* 0x000000100500720c */ /* 0x000fe40003f04270 */
[----:B------:R-:W-:-:S11]  /*0ac0*/  MOV R5, R13 ;  /* 0x0000000d00057202 */ /* 0x000fd60000000f00 */
[----:B------:R-:W-:Y:S05]  /*0ad0*/  @!P0 BREAK.RELIABLE B1 ;  /* 0x0000000000018942 */ /* 0x000fea0003800100 */
[----:B------:R-:W-:Y:S05]  /*0ae0*/  @!P0 BRA `(.L_x_18) ;  /* 0x0000000800348947 */ /* 0x000fea0003800000 */
[----:B------:R-:W-:Y:S02]  /*0af0*/  IMAD.MOV.U32 R13, RZ, RZ, R11 ;  /* 0x000000ffff0d7224 */ /* 0x000fe400078e000b */
[----:B------:R-:W-:-:S07]  /*0b00*/  IMAD.MOV.U32 R10, RZ, RZ, R5 ;  /* 0x000000ffff0a7224 */ /* 0x000fce00078e0005 */
.L_x_17:
[----:B------:R-:W-:Y:S05]  /*0b10*/  BSYNC.RELIABLE B1 ;  /* 0x0000000000017941 */ /* 0x000fea0003800100 */
.L_x_16:
[--C-:B------:R-:W-:Y:S02]  /*0b20*/  IMAD.IADD R4, R10, 0x1, -R13.reuse ;  /* 0x000000010a047824 */ /* 0x100fe400078e0a0d */
[----:B------:R-:W-:-:S03]  /*0b30*/  IMAD.MOV.U32 R11, RZ, RZ, R13 ;  /* 0x000000ffff0b7224 */ /* 0x000fc600078e000d */
[----:B------:R-:W-:-:S13]  /*0b40*/  ISETP.GT.AND P0, PT, R4, 0x1, PT ;  /* 0x000000010400780c */ /* 0x000fda0003f04270 */
[----:B------:R-:W-:Y:S05]  /*0b50*/  @P0 BRA `(.L_x_19) ;  /* 0xfffffffc00b40947 */ /* 0x000fea000383ffff */
.L_x_15:
[----:B------:R-:W1:Y:S01]  /*0b60*/  LDCU.64 UR4, c[0x0][0x398] ;  /* 0x00007300ff0477ac */ /* 0x000e620008000a00 */
[----:B------:R-:W-:Y:S01]  /*0b70*/  ISETP.NE.AND P0, PT, R25, RZ, PT ;  /* 0x000000ff1900720c */ /* 0x000fe20003f05270 */
[----:B------:R-:W-:Y:S01]  /*0b80*/  IMAD.MOV.U32 R5, RZ, RZ, RZ ;  /* 0x000000ffff057224 */ /* 0x000fe200078e00ff */
[----:B------:R-:W2:Y:S01]  /*0b90*/  LDCU UR6, c[0x0][0x398] ;  /* 0x00007300ff0677ac */ /* 0x000ea20008000800 */
[----:B-1----:R-:W-:-:S04]  /*0ba0*/  UIADD3 UR4, UPT, UPT, UR4, -UR5, URZ ;  /* 0x8000000504047290 */ /* 0x002fc8000fffe0ff */
[----:B------:R-:W-:Y:S01]  /*0bb0*/  UISETP.GT.U32.AND UP0, UPT, UR4, -0x10, UPT ;  /* 0xfffffff00400788c */ /* 0x000fe2000bf04070 */
[----:B--2---:R-:W-:-:S08]  /*0bc0*/  IMAD.U32 R4, RZ, RZ, UR6 ;  /* 0x00000006ff047e24 */ /* 0x004fd0000f8e00ff */
[----:B------:R-:W-:Y:S05]  /*0bd0*/  BRA.U UP0, `(.L_x_20) ;  /* 0x0000000100ec7547 */ /* 0x000fea000b800000 */
[----:B------:R-:W-:Y:S01]  /*0be0*/  BSSY.RECONVERGENT B1, `(.L_x_20) ;  /* 0x000003a000017945 */ /* 0x000fe20003800200 */
[----:B------:R-:W-:Y:S01]  /*0bf0*/  IMAD.MOV.U32 R5, RZ, RZ, RZ ;  /* 0x000000ffff057224 */ /* 0x000fe200078e00ff */
[----:B------:R-:W-:Y:S01]  /*0c00*/  MOV R4, UR6 ;  /* 0x0000000600047c02 */ /* 0x000fe20008000f00 */
[----:B------:R-:W-:-:S07]  /*0c10*/  IMAD.MOV.U32 R10, RZ, RZ, R17 ;  /* 0x000000ffff0a7224 */ /* 0x000fce00078e0011 */
.L_x_21:
[----:B------:R-:W1:Y:S02]  /*0c20*/  LDC.64 R8, c[0x0][0x390] ;  /* 0x0000e400ff087b82 */ /* 0x000e640000000a00 */
[----:B-1----:R-:W-:-:S05]  /*0c30*/  IMAD.WIDE R8, R4, 0x4, R8 ;  /* 0x0000000404087825 */ /* 0x002fca00078e0208 */
[----:B------:R-:W2:Y:S04]  /*0c40*/  LDG.E R21, desc[UR36][R8.64] ;  /* 0x0000002408157981 */ /* 0x000ea8000c1e1900 */
[----:B------:R-:W3:Y:S04]  /*0c50*/  LDG.E R29, desc[UR36][R8.64+0x4] ;  /* 0x00000424081d7981 */ /* 0x000ee8000c1e1900 */
[----:B------:R-:W4:Y:S04]  /*0c60*/  LDG.E R12, desc[UR36][R8.64+0x8] ;  /* 0x00000824080c7981 */ /* 0x000f28000c1e1900 */
[----:B------:R-:W4:Y:S04]  /*0c70*/  LDG.E R14, desc[UR36][R8.64+0xc] ;  /* 0x00000c24080e7981 */ /* 0x000f28000c1e1900 */
[----:B------:R-:W4:Y:S04]  /*0c80*/  LDG.E R27, desc[UR36][R8.64+0x10] ;  /* 0x00001024081b7981 */ /* 0x000f28000c1e1900 */
[----:B------:R-:W4:Y:S04]  /*0c90*/  LDG.E R15, desc[UR36][R8.64+0x14] ;  /* 0x00001424080f7981 */ /* 0x000f28000c1e1900 */
[----:B------:R-:W4:Y:S04]  /*0ca0*/  LDG.E R11, desc[UR36][R8.64+0x18] ;  /* 0x00001824080b7981 */ /* 0x000f28000c1e1900 */
[----:B------:R-:W4:Y:S04]  /*0cb0*/  LDG.E R13, desc[UR36][R8.64+0x1c] ;  /* 0x00001c24080d7981 */ /* 0x000f28000c1e1900 */
[----:B------:R-:W4:Y:S01]  /*0cc0*/  LDG.E R20, desc[UR36][R8.64+0x3c] ;  /* 0x00003c2408147981 */ /* 0x000f22000c1e1900 */
[----:B--2---:R-:W-:-:S03]  /*0cd0*/  ISETP.NE.AND P1, PT, R21, R16, PT ;  /* 0x000000101500720c */ /* 0x004fc60003f25270 */
[----:B------:R-:W2:Y:S01]  /*0ce0*/  LDG.E R21, desc[UR36][R8.64+0x20] ;  /* 0x0000202408157981 */ /* 0x000ea2000c1e1900 */
[----:B---3--:R-:W-:-:S03]  /*0cf0*/  ISETP.NE.AND P4, PT, R29, R16, PT ;  /* 0x000000101d00720c */ /* 0x008fc60003f85270 */
[----:B------:R-:W3:Y:S01]  /*0d00*/  LDG.E R29, desc[UR36][R8.64+0x24] ;  /* 0x00002424081d7981 */ /* 0x000ee2000c1e1900 */
[----:B----4-:R-:W-:-:S03]  /*0d10*/  ISETP.NE.AND P5, PT, R12, R16, PT ;  /* 0x000000100c00720c */ /* 0x010fc60003fa5270 */
[----:B------:R-:W4:Y:S01]  /*0d20*/  LDG.E R12, desc[UR36][R8.64+0x28] ;  /* 0x00002824080c7981 */ /* 0x000f22000c1e1900 */
[----:B------:R-:W-:-:S03]  /*0d30*/  ISETP.NE.AND P6, PT, R14, R16, PT ;  /* 0x000000100e00720c */ /* 0x000fc60003fc5270 */
[----:B------:R-:W4:Y:S01]  /*0d40*/  LDG.E R14, desc[UR36][R8.64+0x2c] ;  /* 0x00002c24080e7981 */ /* 0x000f22000c1e1900 */
[----:B------:R-:W-:Y:S02]  /*0d50*/  SEL R5, R4, R5, !P1 ;  /* 0x0000000504057207 */ /* 0x000fe40004800000 */
[-C--:B------:R-:W-:Y:S02]  /*0d60*/  ISETP.NE.AND P3, PT, R27, R16.reuse, PT ;  /* 0x000000101b00720c */ /* 0x080fe40003f65270 */
[----:B------:R-:W4:Y:S01]  /*0d70*/  LDG.E R27, desc[UR36][R8.64+0x30] ;  /* 0x00003024081b7981 */ /* 0x000f22000c1e1900 */
[----:B------:R-:W-:-:S03]  /*0d80*/  ISETP.NE.AND P2, PT, R15, R16, PT ;  /* 0x000000100f00720c */ /* 0x000fc60003f45270 */
[----:B------:R-:W4:Y:S01]  /*0d90*/  LDG.E R15, desc[UR36][R8.64+0x34] ;  /* 0x00003424080f7981 */ /* 0x000f22000c1e1900 */
[----:B------:R-:W-:-:S03]  /*0da0*/  ISETP.NE.AND P1, PT, R11, R16, PT ;  /* 0x000000100b00720c */ /* 0x000fc60003f25270 */
[----:B------:R-:W4:Y:S01]  /*0db0*/  LDG.E R11, desc[UR36][R8.64+0x38] ;  /* 0x00003824080b7981 */ /* 0x000f22000c1e1900 */
[C---:B------:R-:W-:Y:S02]  /*0dc0*/  @!P4 VIADD R5, R4.reuse, 0x1 ;  /* 0x000000010405c836 */ /* 0x040fe40000000000 */
[C---:B------:R-:W-:Y:S01]  /*0dd0*/  @!P5 VIADD R5, R4.reuse, 0x2 ;  /* 0x000000020405d836 */ /* 0x040fe20000000000 */
[----:B------:R-:W-:Y:S01]  /*0de0*/  ISETP.NE.AND P4, PT, R13, R16, PT ;  /* 0x000000100d00720c */ /* 0x000fe20003f85270 */
[C---:B------:R-:W-:Y:S02]  /*0df0*/  @!P6 VIADD R5, R4.reuse, 0x3 ;  /* 0x000000030405e836 */ /* 0x040fe40000000000 */
[C---:B------:R-:W-:Y:S02]  /*0e00*/  @!P3 VIADD R5, R4.reuse, 0x4 ;  /* 0x000000040405b836 */ /* 0x040fe40000000000 */
[C---:B------:R-:W-:Y:S02]  /*0e10*/  @!P2 VIADD R5, R4.reuse, 0x5 ;  /* 0x000000050405a836 */ /* 0x040fe40000000000 */
[----:B------:R-:W-:-:S06]  /*0e20*/  @!P1 VIADD R5, R4, 0x6 ;  /* 0x0000000604059836 */ /* 0x000fcc0000000000 */
[----:B------:R-:W-:Y:S02]  /*0e30*/  @!P4 VIADD R5, R4, 0x7 ;  /* 0x000000070405c836 */ /* 0x000fe40000000000 */
[----:B------:R-:W-:Y:S01]  /*0e40*/  VIADD R10, R10, 0x10 ;  /* 0x000000100a0a7836 */ /* 0x000fe20000000000 */
[-C--:B--2---:R-:W-:Y:S02]  /*0e50*/  ISETP.NE.AND P3, PT, R21, R16.reuse, PT ;  /* 0x000000101500720c */ /* 0x084fe40003f65270 */
[-C--:B---3--:R-:W-:Y:S02]  /*0e60*/  ISETP.NE.AND P2, PT, R29, R16.reuse, PT ;  /* 0x000000101d00720c */ /* 0x088fe40003f45270 */
[-C--:B----4-:R-:W-:Y:S02]  /*0e70*/  ISETP.NE.AND P1, PT, R12, R16.reuse, PT ;  /* 0x000000100c00720c */ /* 0x090fe40003f25270 */
[----:B------:R-:W-:-:S07]  /*0e80*/  ISETP.NE.AND P4, PT, R14, R16, PT ;  /* 0x000000100e00720c */ /* 0x000fce0003f85270 */
[C---:B------:R-:W-:Y:S01]  /*0e90*/  @!P3 VIADD R5, R4.reuse, 0x8 ;  /* 0x000000080405b836 */ /* 0x040fe20000000000 */
[-C--:B------:R-:W-:Y:S02]  /*0ea0*/  ISETP.NE.AND P3, PT, R27, R16.reuse, PT ;  /* 0x000000101b00720c */ /* 0x080fe40003f65270 */
[C---:B------:R-:W-:Y:S02]  /*0eb0*/  @!P2 IADD3 R5, PT, PT, R4.reuse, 0x9, RZ ;  /* 0x000000090405a810 */ /* 0x040fe40007ffe0ff */
[-C--:B------:R-:W-:Y:S01]  /*0ec0*/  ISETP.NE.AND P2, PT, R15, R16.reuse, PT ;  /* 0x000000100f00720c */ /* 0x080fe20003f45270 */
[C---:B------:R-:W-:Y:S01]  /*0ed0*/  @!P1 VIADD R5, R4.reuse, 0xa ;  /* 0x0000000a04059836 */ /* 0x040fe20000000000 */
[----:B------:R-:W-:Y:S01]  /*0ee0*/  ISETP.NE.AND P1, PT, R11, R16, PT ;  /* 0x000000100b00720c */ /* 0x000fe20003f25270 */
[----:B------:R-:W-:-:S06]  /*0ef0*/  @!P4 VIADD R5, R4, 0xb ;  /* 0x0000000b0405c836 */ /* 0x000fcc0000000000 */
[----:B------:R-:W-:Y:S01]  /*0f00*/  @!P3 VIADD R5, R4, 0xc ;  /* 0x0000000c0405b836 */ /* 0x000fe20000000000 */
[----:B------:R-:W-:-:S03]  /*0f10*/  ISETP.NE.AND P4, PT, R20, R16, PT ;  /* 0x000000101400720c */ /* 0x000fc60003f85270 */
[C---:B------:R-:W-:Y:S02]  /*0f20*/  @!P2 VIADD R5, R4.reuse, 0xd ;  /* 0x0000000d0405a836 */ /* 0x040fe40000000000 */
[----:B------:R-:W-:Y:S01]  /*0f30*/  @!P1 VIADD R5, R4, 0xe ;  /* 0x0000000e04059836 */ /* 0x000fe20000000000 */
[----:B------:R-:W-:-:S07]  /*0f40*/  ISETP.NE.AND P1, PT, R10, RZ, PT ;  /* 0x000000ff0a00720c */ /* 0x000fce0003f25270 */
[C---:B------:R-:W-:Y:S02]  /*0f50*/  @!P4 VIADD R5, R4.reuse, 0xf ;  /* 0x0000000f0405c836 */ /* 0x040fe40000000000 */
[----:B------:R-:W-:-:S04]  /*0f60*/  VIADD R4, R4, 0x10 ;  /* 0x0000001004047836 */ /* 0x000fc80000000000 */
[----:B------:R-:W-:Y:S05]  /*0f70*/  @P1 BRA `(.L_x_21) ;  /* 0xfffffffc00281947 */ /* 0x000fea000383ffff */
[----:B------:R-:W-:Y:S05]  /*0f80*/  BSYNC.RECONVERGENT B1 ;  /* 0x0000000000017941 */ /* 0x000fea0003800200 */
.L_x_20:
[----:B------:R-:W-:Y:S05]  /*0f90*/  @!P0 BRA `(.L_x_18) ;  /* 0x0000000400088947 */ /* 0x000fea0003800000 */
[----:B------:R-:W-:Y:S02]  /*0fa0*/  IADD3 R8, PT, PT, R25, -0x1, RZ ;  /* 0xffffffff19087810 */ /* 0x000fe40007ffe0ff */
[----:B------:R-:W-:Y:S02]  /*0fb0*/  ISETP.NE.AND P0, PT, R24, RZ, PT ;  /* 0x000000ff1800720c */ /* 0x000fe40003f05270 */
[----:B------:R-:W-:-:S13]  /*0fc0*/  ISETP.GE.U32.AND P1, PT, R8, 0x7, PT ;  /* 0x000000070800780c */ /* 0x000fda0003f26070 */
[----:B------:R-:W-:Y:S05]  /*0fd0*/  @!P1 BRA `(.L_x_22) ;  /* 0x00000000006c9947 */ /* 0x000fea0003800000 */
        /* <DEDUP_REMOVED lines=9> */
[----:B------:R-:W4:Y:S01]  /*1070*/  LDG.E R12, desc[UR36][R8.64+0x1c] ;  /* 0x00001c24080c7981 */ /* 0x000f22000c1e1900 */
[----:B--2---:R-:W-:-:S02]  /*1080*/  ISETP.NE.AND P3, PT, R13, R16, PT ;  /* 0x000000100d00720c */ /* 0x004fc40003f65270 */
[-C--:B---3--:R-:W-:Y:S02]  /*1090*/  ISETP.NE.AND P4, PT, R15, R16.reuse, PT ;  /* 0x000000100f00720c */ /* 0x088fe40003f85270 */
[-C--:B----4-:R-:W-:Y:S02]  /*10a0*/  ISETP.NE.AND P1, PT, R21, R16.reuse, PT ;  /* 0x000000101500720c */ /* 0x090fe40003f25270 */
[----:B------:R-:W-:-:S04]  /*10b0*/  ISETP.NE.AND P2, PT, R11, R16, PT ;  /* 0x000000100b00720c */ /* 0x000fc80003f45270 */
[----:B------:R-:W-:-:S03]  /*10c0*/  SEL R5, R4, R5, !P2 ;  /* 0x0000000504057207 */ /* 0x000fc60005000000 */
[C---:B------:R-:W-:Y:S01]  /*10d0*/  @!P3 VIADD R5, R4.reuse, 0x1 ;  /* 0x000000010405b836 */ /* 0x040fe20000000000 */
[-C--:B------:R-:W-:Y:S01]  /*10e0*/  ISETP.NE.AND P2, PT, R27, R16.reuse, PT ;  /* 0x000000101b00720c */ /* 0x080fe20003f45270 */
[C---:B------:R-:W-:Y:S01]  /*10f0*/  @!P4 VIADD R5, R4.reuse, 0x2 ;  /* 0x000000020405c836 */ /* 0x040fe20000000000 */
[-C--:B------:R-:W-:Y:S01]  /*1100*/  ISETP.NE.AND P3, PT, R29, R16.reuse, PT ;  /* 0x000000101d00720c */ /* 0x080fe20003f65270 */
[----:B------:R-:W-:Y:S01]  /*1110*/  @!P1 VIADD R5, R4, 0x3 ;  /* 0x0000000304059836 */ /* 0x000fe20000000000 */
[-C--:B------:R-:W-:Y:S02]  /*1120*/  ISETP.NE.AND P4, PT, R10, R16.reuse, PT ;  /* 0x000000100a00720c */ /* 0x080fe40003f85270 */
[----:B------:R-:W-:-:S07]  /*1130*/  ISETP.NE.AND P1, PT, R12, R16, PT ;  /* 0x000000100c00720c */ /* 0x000fce0003f25270 */
[C---:B------:R-:W-:Y:S02]  /*1140*/  @!P2 VIADD R5, R4.reuse, 0x4 ;  /* 0x000000040405a836 */ /* 0x040fe40000000000 */
[C---:B------:R-:W-:Y:S02]  /*1150*/  @!P3 VIADD R5, R4.reuse, 0x5 ;  /* 0x000000050405b836 */ /* 0x040fe40000000000 */
[C---:B------:R-:W-:Y:S02]  /*1160*/  @!P4 VIADD R5, R4.reuse, 0x6 ;  /* 0x000000060405c836 */ /* 0x040fe40000000000 */
[C---:B------:R-:W-:Y:S02]  /*1170*/  @!P1 VIADD R5, R4.reuse, 0x7 ;  /* 0x0000000704059836 */ /* 0x040fe40000000000 */
[----:B------:R-:W-:-:S07]  /*1180*/  VIADD R4, R4, 0x8 ;  /* 0x0000000804047836 */ /* 0x000fce0000000000 */
.L_x_22:
        /* <DEDUP_REMOVED lines=10> */
[----:B------:R-:W4:Y:S01]  /*1230*/  LDG.E R11, desc[UR36][R8.64] ;  /* 0x00000024080b7981 */ /* 0x000f22000c1e1900 */
[----:B--2---:R-:W-:-:S02]  /*1240*/  ISETP.NE.AND P2, PT, R13, R16, PT ;  /* 0x000000100d00720c */ /* 0x004fc40003f45270 */
[-C--:B---3--:R-:W-:Y:S02]  /*1250*/  ISETP.NE.AND P3, PT, R15, R16.reuse, PT ;  /* 0x000000100f00720c */ /* 0x088fe40003f65270 */
[-C--:B----4-:R-:W-:Y:S02]  /*1260*/  ISETP.NE.AND P4, PT, R21, R16.reuse, PT ;  /* 0x000000101500720c */ /* 0x090fe40003f85270 */
[----:B------:R-:W-:-:S04]  /*1270*/  ISETP.NE.AND P0, PT, R11, R16, PT ;  /* 0x000000100b00720c */ /* 0x000fc80003f05270 */
[----:B------:R-:W-:-:S03]  /*1280*/  SEL R5, R4, R5, !P0 ;  /* 0x0000000504057207 */ /* 0x000fc60004000000 */
[C---:B------:R-:W-:Y:S02]  /*1290*/  @!P2 VIADD R5, R4.reuse, 0x1 ;  /* 0x000000010405a836 */ /* 0x040fe40000000000 */
[C---:B------:R-:W-:Y:S02]  /*12a0*/  @!P3 VIADD R5, R4.reuse, 0x2 ;  /* 0x000000020405b836 */ /* 0x040fe40000000000 */
[C---:B------:R-:W-:Y:S02]  /*12b0*/  @!P4 VIADD R5, R4.reuse, 0x3 ;  /* 0x000000030405c836 */ /* 0x040fe40000000000 */
[----:B------:R-:W-:-:S07]  /*12c0*/  VIADD R4, R4, 0x4 ;  /* 0x0000000404047836 */ /* 0x000fce0000000000 */
.L_x_23:
[----:B------:R-:W-:Y:S05]  /*12d0*/  @!P1 BRA `(.L_x_18) ;  /* 0x0000000000389947 */ /* 0x000fea0003800000 */
[----:B------:R-:W1:Y:S02]  /*12e0*/  LDC.64 R8, c[0x0][0x390] ;  /* 0x0000e400ff087b82 */ /* 0x000e640000000a00 */
[----:B-1----:R-:W-:-:S05]  /*12f0*/  IMAD.WIDE R8, R4, 0x4, R8 ;  /* 0x0000000404087825 */ /* 0x002fca00078e0208 */
[----:B------:R-:W2:Y:S01]  /*1300*/  LDG.E R11, desc[UR36][R8.64] ;  /* 0x00000024080b7981 */ /* 0x000ea2000c1e1900 */
[----:B------:R-:W-:Y:S02]  /*1310*/  ISETP.NE.AND P1, PT, R23, 0x1, PT ;  /* 0x000000011700780c */ /* 0x000fe40003f25270 */
[----:B--2---:R-:W-:-:S04]  /*1320*/  ISETP.NE.AND P0, PT, R11, R16, PT ;  /* 0x000000100b00720c */ /* 0x004fc80003f05270 */
[----:B------:R-:W-:-:S07]  /*1330*/  SEL R5, R4, R5, !P0 ;  /* 0x0000000504057207 */ /* 0x000fce0004000000 */
[----:B------:R-:W-:Y:S05]  /*1340*/  @!P1 BRA `(.L_x_18) ;  /* 0x00000000001c9947 */ /* 0x000fea0003800000 */
[----:B------:R-:W-:Y:S01]  /*1350*/  ISETP.NE.AND P1, PT, R23, 0x2, PT ;  /* 0x000000021700780c */ /* 0x000fe20003f25270 */
[----:B------:R-:W2:-:S12]  /*1360*/  LDG.E R11, desc[UR36][R8.64+0x4] ;  /* 0x00000424080b7981 */ /* 0x000e98000c1e1900 */
[----:B------:R-:W3:Y:S01]  /*1370*/  @P1 LDG.E R13, desc[UR36][R8.64+0x8] ;  /* 0x00000824080d1981 */ /* 0x000ee2000c1e1900 */
[-C--:B--2---:R-:W-:Y:S02]  /*1380*/  ISETP.NE.AND P0, PT, R11, R16.reuse, PT ;  /* 0x000000100b00720c */ /* 0x084fe40003f05270 */
[----:B---3--:R-:W-:-:S11]  /*1390*/  ISETP.NE.OR P2, PT, R13, R16, !P1 ;  /* 0x000000100d00720c */ /* 0x008fd60004f45670 */
[C---:B------:R-:W-:Y:S02]  /*13a0*/  @!P0 VIADD R5, R4.reuse, 0x1 ;  /* 0x0000000104058836 */ /* 0x040fe40000000000 */
[----:B------:R-:W-:-:S07]  /*13b0*/  @!P2 VIADD R5, R4, 0x2 ;  /* 0x000000020405a836 */ /* 0x000fce0000000000 */
.L_x_18:
[----:B------:R-:W-:Y:S05]  /*13c0*/  BSYNC.RECONVERGENT B0 ;  /* 0x0000000000007941 */ /* 0x000fea0003800200 */
.L_x_14:
[----:B------:R-:W1:Y:S02]  /*13d0*/  LDC.64 R8, c[0x0][0x388] ;  /* 0x0000e200ff087b82 */ /* 0x000e640000000a00 */
[----:B-1----:R-:W-:-:S05]  /*13e0*/  IMAD.WIDE R4, R5, 0x4, R8 ;  /* 0x0000000405047825 */ /* 0x002fca00078e0208 */
[----:B------:R-:W2:Y:S04]  /*13f0*/  LDG.E R8, desc[UR36][R4.64] ;  /* 0x0000002404087981 */ /* 0x000ea8000c1e1900 */
[----:B------:R-:W2:Y:S01]  /*1400*/  LDG.E R14, desc[UR36][R4.64+0x4] ;  /* 0x00000424040e7981 */ /* 0x000ea2000c1e1900 */
[----:B------:R-:W-:Y:S01]  /*1410*/  BSSY.RECONVERGENT B0, `(.L_x_24) ;  /* 0x000001c000007945 */ /* 0x000fe20003800200 */
[----:B------:R-:W-:Y:S01]  /*1420*/  IMAD.MOV.U32 R12, RZ, RZ, RZ ;  /* 0x000000ffff0c7224 */ /* 0x000fe200078e00ff */
[----:B--2---:R-:W-:-:S04]  /*1430*/  ISETP.GE.AND P0, PT, R8, R14, PT ;  /* 0x0000000e0800720c */ /* 0x004fc80003f06270 */
[----:B-----5:R-:W-:-:S13]  /*1440*/  ISETP.GE.OR P0, PT, R0, R3, P0 ;  /* 0x000000030000720c */ /* 0x020fda0000706670 */
[----:B------:R-:W-:Y:S05]  /*1450*/  @P0 BRA `(.L_x_25) ;  /* 0x00000000005c0947 */ /* 0x000fea0003800000 */
[----:B------:R-:W1:Y:S01]  /*1460*/  LDC.64 R4, c[0x0][0x380] ;  /* 0x0000e000ff047b82 */ /* 0x000e620000000a00 */
[----:B------:R-:W-:Y:S02]  /*1470*/  HFMA2 R12, -RZ, RZ, 0, 0 ;  /* 0x00000000ff0c7431 */ /* 0x000fe400000001ff */
[----:B------:R-:W-:-:S07]  /*1480*/  IMAD.MOV.U32 R13, RZ, RZ, R8 ;  /* 0x000000ffff0d7224 */ /* 0x000fce00078e0008 */
.L_x_29:
[----:B-1----:R-:W-:-:S04]  /*1490*/  IMAD.WIDE R8, R0, 0x4, R4 ;  /* 0x0000000400087825 */ /* 0x002fc800078e0204 */
[----:B------:R-:W-:Y:S02]  /*14a0*/  IMAD.WIDE R10, R13, 0x4, R4 ;  /* 0x000000040d0a7825 */ /* 0x000fe400078e0204 */
[----:B------:R-:W2:Y:S04]  /*14b0*/  LDG.E R8, desc[UR36][R8.64] ;  /* 0x0000002408087981 */ /* 0x000ea8000c1e1900 */
[----:B------:R-:W2:Y:S01]  /*14c0*/  LDG.E R11, desc[UR36][R10.64] ;  /* 0x000000240a0b7981 */ /* 0x000ea2000c1e1900 */
[----:B------:R-:W-:Y:S01]  /*14d0*/  BSSY.RECONVERGENT B1, `(.L_x_26) ;  /* 0x000000c000017945 */ /* 0x000fe20003800200 */
[----:B--2---:R-:W-:-:S13]  /*14e0*/  ISETP.GE.AND P0, PT, R8, R11, PT ;  /* 0x0000000b0800720c */ /* 0x004fda0003f06270 */
[----:B------:R-:W-:Y:S05]  /*14f0*/  @!P0 BRA `(.L_x_27) ;  /* 0x0000000000208947 */ /* 0x000fea0003800000 */
[----:B------:R-:W-:-:S13]  /*1500*/  ISETP.GE.AND P0, PT, R11, R8, PT ;  /* 0x000000080b00720c */ /* 0x000fda0003f06270 */
[----:B------:R-:W-:-:S04]  /*1510*/  @P0 ISETP.NE.AND P1, PT, R8, R11, PT ;  /* 0x0000000b0800020c */ /* 0x000fc80003f25270 */
[----:B------:R-:W-:-:S05]  /*1520*/  @P0 SEL R9, RZ, 0x1, P1 ;  /* 0x00000001ff090807 */ /* 0x000fca0000800000 */
[--C-:B------:R-:W-:Y:S02]  /*1530*/  @P0 IMAD.IADD R13, R13, 0x1, R9.reuse ;  /* 0x000000010d0d0824 */ /* 0x100fe400078e0209 */
[--C-:B------:R-:W-:Y:S02]  /*1540*/  @P0 IMAD.IADD R12, R12, 0x1, R9.reuse ;  /* 0x000000010c0c0824 */ /* 0x100fe400078e0209 */
[----:B------:R-:W-:Y:S02]  /*1550*/  @P0 IMAD.IADD R0, R0, 0x1, R9 ;  /* 0x0000000100000824 */ /* 0x000fe400078e0209 */
[----:B------:R-:W-:Y:S01]  /*1560*/  @!P0 VIADD R13, R13, 0x1 ;  /* 0x000000010d0d8836 */ /* 0x000fe20000000000 */
[----:B------:R-:W-:Y:S06]  /*1570*/  BRA `(.L_x_28) ;  /* 0x0000000000047947 */ /* 0x000fec0003800000 */
.L_x_27:
[----:B------:R-:W-:-:S07]  /*1580*/  VIADD R0, R0, 0x1 ;  /* 0x0000000100007836 */ /* 0x000fce0000000000 */
.L_x_28:
[----:B------:R-:W-:Y:S05]  /*1590*/  BSYNC.RECONVERGENT B1 ;  /* 0x0000000000017941 */ /* 0x000fea0003800200 */
.L_x_26:
[----:B------:R-:W-:Y:S02]  /*15a0*/  ISETP.GE.AND P0, PT, R13, R14, PT ;  /* 0x0000000e0d00720c */ /* 0x000fe40003f06270 */
[----:B------:R-:W-:-:S13]  /*15b0*/  ISETP.LT.AND P1, PT, R0, R3, PT ;  /* 0x000000030000720c */ /* 0x000fda0003f21270 */
[----:B------:R-:W-:Y:S05]  /*15c0*/  @!P0 BRA P1, `(.L_x_29) ;  /* 0xfffffffc00b08947 */ /* 0x000fea000083ffff */
.L_x_25:
[----:B------:R-:W-:Y:S05]  /*15d0*/  BSYNC.RECONVERGENT B0 ;  /* 0x0000000000007941 */ /* 0x000fea0003800200 */
.L_x_24:
[----:B------:R-:W1:Y:S01]  /*15e0*/  S2R R0, SR_LANEID ;  /* 0x0000000000007919 */ /* 0x000e620000000000 */
[----:B------:R-:W2:Y:S08]  /*15f0*/  REDUX.SUM UR5, R12 ;  /* 0x000000000c0573c4 */ /* 0x000eb0000000c000 */
[----:B------:R-:W3:Y:S01]  /*1600*/  LDC.64 R4, c[0x0][0x3a8] ;  /* 0x0000ea00ff047b82 */ /* 0x000ee20000000a00 */
[----:B------:R-:W-:-:S02]  /*1610*/  VOTEU.ANY UR4, UPT, PT ;  /* 0x0000000000047886 */ /* 0x000fc400038e0100 */
[----:B------:R-:W-:Y:S01]  /*1620*/  UFLO.U32 UR4, UR4 ;  /* 0x00000004000472bd */ /* 0x000fe200080e0000 */
[----:B--2---:R-:W-:-:S05]  /*1630*/  IMAD.U32 R3, RZ, RZ, UR5 ;  /* 0x00000005ff037e24 */ /* 0x004fca000f8e00ff */
[----:B-1----:R-:W-:-:S13]  /*1640*/  ISETP.EQ.U32.AND P0, PT, R0, UR4, PT ;  /* 0x0000000400007c0c */ /* 0x002fda000bf02070 */
[----:B---3--:R1:W-:Y:S04]  /*1650*/  @P0 REDG.E.ADD.STRONG.GPU desc[UR36][R4.64], R3 ;  /* 0x000000030400098e */ /* 0x0083e8000c12e124 */
[----:B0-----:R-:W2:Y:S01]  /*1660*/  LDG.E R6, desc[UR36][R6.64+0x4] ;  /* 0x0000042406067981 */ /* 0x001ea2000c1e1900 */
[----:B------:R-:W-:-:S05]  /*1670*/  VIADD R19, R19, 0x1 ;  /* 0x0000000113137836 */ /* 0x000fca0000000000 */
[----:B--2---:R-:W-:-:S13]  /*1680*/  ISETP.GE.AND P0, PT, R19, R6, PT ;  /* 0x000000061300720c */ /* 0x004fda0003f06270 */
[----:B-1----:R-:W-:Y:S05]  /*1690*/  @!P0 BRA `(.L_x_30) ;  /* 0xfffffff000548947 */ /* 0x002fea000383ffff */
[----:B------:R-:W-:Y:S05]  /*16a0*/  EXIT ;  /* 0x000000000000794d */ /* 0x000fea0003800000 */
.L_x_31:
[----:B------:R-:W-:-:S00]  /*16b0*/  BRA `(.L_x_31) ;  /* 0xfffffffc00fc7947 */ /* 0x000fc0000383ffff */
[----:B------:R-:W-:-:S00]  /*16c0*/  NOP ;  /* 0x0000000000007918 */ /* 0x000fc00000000000 */
        /* <DEDUP_REMOVED lines=11> */
.L_x_32:


//--------------------- .nv.global.init           --------------------------
	.section	.nv.global.init,"aw",@progbits
.nv.global.init:
	.type		$str,@object
	.size		$str,(.L_0 - $str)
$str:
        /*0000*/ 	.byte	0x0a, 0x70, 0x61, 0x72, 0x74, 0x20, 0x3a, 0x20, 0x25, 0x64, 0x2c, 0x20, 0x73, 0x72, 0x63, 0x20
        /*0010*/ 	.byte	0x3a, 0x20, 0x25, 0x64, 0x20, 0x2c, 0x20, 0x64, 0x73, 0x74, 0x20, 0x3a, 0x20, 0x25, 0x64, 0x20
        /*0020*/ 	.byte	0x00
.L_0:


//--------------------- .nv.shared.reserved.0     --------------------------
	.section	.nv.shared.reserved.0,"aw",@nobits
	.weak		__nv_reservedSMEM_offset_0_alias
	.size		__nv_reservedSMEM_offset_0_alias, 0, 64
	.other		__nv_reservedSMEM_offset_0_alias,@"STO_CUDA_RESERVED_SHARED STV_DEFAULT"
__nv_reservedSMEM_offset_0_alias:
	.zero		0
	.zero		64


//--------------------- .nv.constant0._Z13Find_TrianglePiS_S_iiiiS_i --------------------------
	.section	.nv.constant0._Z13Find_TrianglePiS_S_iiiiS_i,"a",@progbits
	.sectionflags	@""
	.align	4
.nv.constant0._Z13Find_TrianglePiS_S_iiiiS_i:
	.zero		948


//--------------------- SYMBOLS --------------------------

	.type		.nv.reservedSmem.offset0,@object
	.size		.nv.reservedSmem.offset0,0x4
	.type		vprintf,@function
